//
// Generated by NVIDIA NVVM Compiler
//
// Compiler Build ID: CL-36424714
// Cuda compilation tools, release 13.0, V13.0.88
// Based on NVVM 20.0.0
//

.version 9.0
.target sm_100
.address_size 64

	// .globl	_Z16squared_elem_addPiS_S_ii

.visible .entry _Z16squared_elem_addPiS_S_ii(
	.param .u64 .ptr .align 1 _Z16squared_elem_addPiS_S_ii_param_0,
	.param .u64 .ptr .align 1 _Z16squared_elem_addPiS_S_ii_param_1,
	.param .u64 .ptr .align 1 _Z16squared_elem_addPiS_S_ii_param_2,
	.param .u32 _Z16squared_elem_addPiS_S_ii_param_3,
	.param .u32 _Z16squared_elem_addPiS_S_ii_param_4
)
{
	.reg .pred 	%p<4>;
	.reg .b32 	%r<16>;
	.reg .b64 	%rd<15>;

	ld.param.u64 	%rd2, [_Z16squared_elem_addPiS_S_ii_param_0];
	ld.param.u64 	%rd3, [_Z16squared_elem_addPiS_S_ii_param_1];
	ld.param.u64 	%rd4, [_Z16squared_elem_addPiS_S_ii_param_2];
	ld.param.s32 	%rd5, [_Z16squared_elem_addPiS_S_ii_param_3];
	ld.param.u32 	%r1, [_Z16squared_elem_addPiS_S_ii_param_4];
	mov.u32 	%r3, %ctaid.x;
	mov.u32 	%r4, %ntid.x;
	mov.u32 	%r5, %tid.x;
	mad.lo.s32 	%r6, %r3, %r4, %r5;
	cvt.u64.u32 	%rd6, %r6;
	mov.u32 	%r7, %ctaid.y;
	mov.u32 	%r8, %ntid.y;
	mov.u32 	%r9, %tid.y;
	mad.lo.s32 	%r10, %r7, %r8, %r9;
	cvt.u64.u32 	%rd7, %r10;
	mad.lo.s64 	%rd1, %rd5, %rd7, %rd6;
	setp.gt.u64 	%p1, %rd6, %rd5;
	setp.gt.u32 	%p2, %r10, %r1;
	or.pred  	%p3, %p1, %p2;
	@%p3 bra 	$L__BB0_2;
	cvta.to.global.u64 	%rd8, %rd2;
	cvta.to.global.u64 	%rd9, %rd3;
	cvta.to.global.u64 	%rd10, %rd4;
	shl.b64 	%rd11, %rd1, 2;
	add.s64 	%rd12, %rd8, %rd11;
	ld.global.u32 	%r12, [%rd12];
	mul.lo.s32 	%r13, %r12, %r12;
	add.s64 	%rd13, %rd9, %rd11;
	ld.global.u32 	%r14, [%rd13];
	mad.lo.s32 	%r15, %r14, %r14, %r13;
	add.s64 	%rd14, %rd10, %rd11;
	st.global.u32 	[%rd14], %r15;
$L__BB0_2:
	ret;

}
	// .globl	_Z13vertical_convPiS_iiPfi
.visible .entry _Z13vertical_convPiS_iiPfi(
	.param .u64 .ptr .align 1 _Z13vertical_convPiS_iiPfi_param_0,
	.param .u64 .ptr .align 1 _Z13vertical_convPiS_iiPfi_param_1,
	.param .u32 _Z13vertical_convPiS_iiPfi_param_2,
	.param .u32 _Z13vertical_convPiS_iiPfi_param_3,
	.param .u64 .ptr .align 1 _Z13vertical_convPiS_iiPfi_param_4,
	.param .u32 _Z13vertical_convPiS_iiPfi_param_5
)
{
	.reg .pred 	%p<118>;
	.reg .b32 	%r<79>;
	.reg .b32 	%f<113>;
	.reg .b64 	%rd<51>;

	ld.param.u64 	%rd8, [_Z13vertical_convPiS_iiPfi_param_0];
	ld.param.u64 	%rd7, [_Z13vertical_convPiS_iiPfi_param_1];
	ld.param.u32 	%r29, [_Z13vertical_convPiS_iiPfi_param_2];
	ld.param.u32 	%r30, [_Z13vertical_convPiS_iiPfi_param_3];
	ld.param.u64 	%rd9, [_Z13vertical_convPiS_iiPfi_param_4];
	ld.param.u32 	%r31, [_Z13vertical_convPiS_iiPfi_param_5];
	cvta.to.global.u64 	%rd1, %rd9;
	cvta.to.global.u64 	%rd2, %rd8;
	mov.u32 	%r32, %ctaid.x;
	mov.u32 	%r33, %ntid.x;
	mov.u32 	%r34, %tid.x;
	mad.lo.s32 	%r1, %r32, %r33, %r34;
	cvt.u64.u32 	%rd10, %r1;
	mov.u32 	%r35, %ctaid.y;
	mov.u32 	%r36, %ntid.y;
	mov.u32 	%r37, %tid.y;
	mad.lo.s32 	%r2, %r35, %r36, %r37;
	cvt.u64.u32 	%rd11, %r2;
	cvt.s64.s32 	%rd12, %r29;
	mad.lo.s64 	%rd3, %rd12, %rd11, %rd10;
	setp.ge.u32 	%p1, %r2, %r30;
	setp.ge.u64 	%p2, %rd10, %rd12;
	or.pred  	%p3, %p1, %p2;
	@%p3 bra 	$L__BB1_44;
	setp.lt.s32 	%p4, %r31, 1;
	mov.f32 	%f112, 0f00000000;
	@%p4 bra 	$L__BB1_43;
	add.s32 	%r39, %r31, -1;
	shr.u32 	%r40, %r39, 1;
	sub.s32 	%r3, %r2, %r40;
	and.b32  	%r4, %r31, 7;
	setp.lt.u32 	%p5, %r31, 8;
	mov.f32 	%f112, 0f00000000;
	mov.b32 	%r77, 0;
	@%p5 bra 	$L__BB1_21;
	and.b32  	%r77, %r31, 2147483640;
	mov.f32 	%f112, 0f00000000;
	mov.b32 	%r75, 0;
$L__BB1_4:
	.pragma "nounroll";
	setp.lt.s32 	%p6, %r1, 0;
	setp.ge.s32 	%p7, %r1, %r29;
	add.s32 	%r7, %r3, %r75;
	setp.ge.s32 	%p8, %r7, %r30;
	or.pred  	%p9, %p7, %p8;
	or.pred  	%p10, %p6, %p9;
	setp.lt.s32 	%p11, %r7, 0;
	mov.f32 	%f91, 0f00000000;
	or.pred  	%p12, %p10, %p11;
	@%p12 bra 	$L__BB1_6;
	mad.lo.s32 	%r42, %r7, %r29, %r1;
	mul.wide.s32 	%rd13, %r42, 4;
	add.s64 	%rd14, %rd2, %rd13;
	ld.global.u32 	%r43, [%rd14];
	cvt.rn.f32.s32 	%f91, %r43;
$L__BB1_6:
	setp.lt.s32 	%p13, %r1, 0;
	setp.ge.s32 	%p14, %r1, %r29;
	mul.wide.u32 	%rd15, %r75, 4;
	add.s64 	%rd4, %rd1, %rd15;
	ld.global.f32 	%f60, [%rd4];
	fma.rn.f32 	%f4, %f91, %f60, %f112;
	add.s32 	%r8, %r7, 1;
	setp.ge.s32 	%p15, %r8, %r30;
	or.pred  	%p16, %p14, %p15;
	or.pred  	%p17, %p13, %p16;
	setp.lt.s32 	%p18, %r8, 0;
	mov.f32 	%f92, 0f00000000;
	or.pred  	%p19, %p17, %p18;
	@%p19 bra 	$L__BB1_8;
	mad.lo.s32 	%r44, %r8, %r29, %r1;
	mul.wide.s32 	%rd16, %r44, 4;
	add.s64 	%rd17, %rd2, %rd16;
	ld.global.u32 	%r45, [%rd17];
	cvt.rn.f32.s32 	%f92, %r45;
$L__BB1_8:
	setp.lt.s32 	%p20, %r1, 0;
	setp.ge.s32 	%p21, %r1, %r29;
	ld.global.f32 	%f62, [%rd4+4];
	fma.rn.f32 	%f7, %f92, %f62, %f4;
	add.s32 	%r9, %r7, 2;
	setp.ge.s32 	%p22, %r9, %r30;
	or.pred  	%p23, %p21, %p22;
	or.pred  	%p24, %p20, %p23;
	setp.lt.s32 	%p25, %r9, 0;
	mov.f32 	%f93, 0f00000000;
	or.pred  	%p26, %p24, %p25;
	@%p26 bra 	$L__BB1_10;
	mad.lo.s32 	%r46, %r9, %r29, %r1;
	mul.wide.s32 	%rd18, %r46, 4;
	add.s64 	%rd19, %rd2, %rd18;
	ld.global.u32 	%r47, [%rd19];
	cvt.rn.f32.s32 	%f93, %r47;
$L__BB1_10:
	setp.lt.s32 	%p27, %r1, 0;
	setp.ge.s32 	%p28, %r1, %r29;
	ld.global.f32 	%f64, [%rd4+8];
	fma.rn.f32 	%f10, %f93, %f64, %f7;
	add.s32 	%r10, %r7, 3;
	setp.ge.s32 	%p29, %r10, %r30;
	or.pred  	%p30, %p28, %p29;
	or.pred  	%p31, %p27, %p30;
	setp.lt.s32 	%p32, %r10, 0;
	mov.f32 	%f94, 0f00000000;
	or.pred  	%p33, %p31, %p32;
	@%p33 bra 	$L__BB1_12;
	mad.lo.s32 	%r48, %r10, %r29, %r1;
	mul.wide.s32 	%rd20, %r48, 4;
	add.s64 	%rd21, %rd2, %rd20;
	ld.global.u32 	%r49, [%rd21];
	cvt.rn.f32.s32 	%f94, %r49;
$L__BB1_12:
	setp.lt.s32 	%p34, %r1, 0;
	setp.ge.s32 	%p35, %r1, %r29;
	ld.global.f32 	%f66, [%rd4+12];
	fma.rn.f32 	%f13, %f94, %f66, %f10;
	add.s32 	%r11, %r7, 4;
	setp.ge.s32 	%p36, %r11, %r30;
	or.pred  	%p37, %p35, %p36;
	or.pred  	%p38, %p34, %p37;
	setp.lt.s32 	%p39, %r11, 0;
	mov.f32 	%f95, 0f00000000;
	or.pred  	%p40, %p38, %p39;
	@%p40 bra 	$L__BB1_14;
	mad.lo.s32 	%r50, %r11, %r29, %r1;
	mul.wide.s32 	%rd22, %r50, 4;
	add.s64 	%rd23, %rd2, %rd22;
	ld.global.u32 	%r51, [%rd23];
	cvt.rn.f32.s32 	%f95, %r51;
$L__BB1_14:
	setp.lt.s32 	%p41, %r1, 0;
	setp.ge.s32 	%p42, %r1, %r29;
	ld.global.f32 	%f68, [%rd4+16];
	fma.rn.f32 	%f16, %f95, %f68, %f13;
	add.s32 	%r12, %r7, 5;
	setp.ge.s32 	%p43, %r12, %r30;
	or.pred  	%p44, %p42, %p43;
	or.pred  	%p45, %p41, %p44;
	setp.lt.s32 	%p46, %r12, 0;
	mov.f32 	%f96, 0f00000000;
	or.pred  	%p47, %p45, %p46;
	@%p47 bra 	$L__BB1_16;
	mad.lo.s32 	%r52, %r12, %r29, %r1;
	mul.wide.s32 	%rd24, %r52, 4;
	add.s64 	%rd25, %rd2, %rd24;
	ld.global.u32 	%r53, [%rd25];
	cvt.rn.f32.s32 	%f96, %r53;
$L__BB1_16:
	setp.lt.s32 	%p48, %r1, 0;
	setp.ge.s32 	%p49, %r1, %r29;
	ld.global.f32 	%f70, [%rd4+20];
	fma.rn.f32 	%f19, %f96, %f70, %f16;
	add.s32 	%r13, %r7, 6;
	setp.ge.s32 	%p50, %r13, %r30;
	or.pred  	%p51, %p49, %p50;
	or.pred  	%p52, %p48, %p51;
	setp.lt.s32 	%p53, %r13, 0;
	mov.f32 	%f97, 0f00000000;
	or.pred  	%p54, %p52, %p53;
	@%p54 bra 	$L__BB1_18;
	mad.lo.s32 	%r54, %r13, %r29, %r1;
	mul.wide.s32 	%rd26, %r54, 4;
	add.s64 	%rd27, %rd2, %rd26;
	ld.global.u32 	%r55, [%rd27];
	cvt.rn.f32.s32 	%f97, %r55;
$L__BB1_18:
	setp.lt.s32 	%p55, %r1, 0;
	setp.ge.s32 	%p56, %r1, %r29;
	ld.global.f32 	%f72, [%rd4+24];
	fma.rn.f32 	%f22, %f97, %f72, %f19;
	add.s32 	%r14, %r7, 7;
	setp.ge.s32 	%p57, %r14, %r30;
	or.pred  	%p58, %p56, %p57;
	or.pred  	%p59, %p55, %p58;
	setp.lt.s32 	%p60, %r14, 0;
	mov.f32 	%f98, 0f00000000;
	or.pred  	%p61, %p59, %p60;
	@%p61 bra 	$L__BB1_20;
	mad.lo.s32 	%r56, %r14, %r29, %r1;
	mul.wide.s32 	%rd28, %r56, 4;
	add.s64 	%rd29, %rd2, %rd28;
	ld.global.u32 	%r57, [%rd29];
	cvt.rn.f32.s32 	%f98, %r57;
$L__BB1_20:
	ld.global.f32 	%f73, [%rd4+28];
	fma.rn.f32 	%f112, %f98, %f73, %f22;
	add.s32 	%r75, %r75, 8;
	setp.ne.s32 	%p62, %r75, %r77;
	@%p62 bra 	$L__BB1_4;
$L__BB1_21:
	setp.eq.s32 	%p63, %r4, 0;
	@%p63 bra 	$L__BB1_43;
	and.b32  	%r17, %r31, 3;
	setp.lt.u32 	%p64, %r4, 4;
	@%p64 bra 	$L__BB1_32;
	setp.lt.s32 	%p65, %r1, 0;
	setp.ge.s32 	%p66, %r1, %r29;
	add.s32 	%r18, %r3, %r77;
	setp.ge.s32 	%p67, %r18, %r30;
	or.pred  	%p68, %p66, %p67;
	or.pred  	%p69, %p65, %p68;
	setp.lt.s32 	%p70, %r18, 0;
	mov.f32 	%f101, 0f00000000;
	or.pred  	%p71, %p69, %p70;
	@%p71 bra 	$L__BB1_25;
	mad.lo.s32 	%r59, %r18, %r29, %r1;
	mul.wide.s32 	%rd30, %r59, 4;
	add.s64 	%rd31, %rd2, %rd30;
	ld.global.u32 	%r60, [%rd31];
	cvt.rn.f32.s32 	%f101, %r60;
$L__BB1_25:
	setp.lt.s32 	%p72, %r1, 0;
	setp.ge.s32 	%p73, %r1, %r29;
	mul.wide.u32 	%rd32, %r77, 4;
	add.s64 	%rd5, %rd1, %rd32;
	ld.global.f32 	%f77, [%rd5];
	fma.rn.f32 	%f30, %f101, %f77, %f112;
	add.s32 	%r19, %r18, 1;
	setp.ge.s32 	%p74, %r19, %r30;
	or.pred  	%p75, %p73, %p74;
	or.pred  	%p76, %p72, %p75;
	setp.lt.s32 	%p77, %r19, 0;
	mov.f32 	%f102, 0f00000000;
	or.pred  	%p78, %p76, %p77;
	@%p78 bra 	$L__BB1_27;
	mad.lo.s32 	%r61, %r19, %r29, %r1;
	mul.wide.s32 	%rd33, %r61, 4;
	add.s64 	%rd34, %rd2, %rd33;
	ld.global.u32 	%r62, [%rd34];
	cvt.rn.f32.s32 	%f102, %r62;
$L__BB1_27:
	setp.lt.s32 	%p79, %r1, 0;
	setp.ge.s32 	%p80, %r1, %r29;
	ld.global.f32 	%f79, [%rd5+4];
	fma.rn.f32 	%f33, %f102, %f79, %f30;
	add.s32 	%r20, %r18, 2;
	setp.ge.s32 	%p81, %r20, %r30;
	or.pred  	%p82, %p80, %p81;
	or.pred  	%p83, %p79, %p82;
	setp.lt.s32 	%p84, %r20, 0;
	mov.f32 	%f103, 0f00000000;
	or.pred  	%p85, %p83, %p84;
	@%p85 bra 	$L__BB1_29;
	mad.lo.s32 	%r63, %r20, %r29, %r1;
	mul.wide.s32 	%rd35, %r63, 4;
	add.s64 	%rd36, %rd2, %rd35;
	ld.global.u32 	%r64, [%rd36];
	cvt.rn.f32.s32 	%f103, %r64;
$L__BB1_29:
	setp.lt.s32 	%p86, %r1, 0;
	setp.ge.s32 	%p87, %r1, %r29;
	ld.global.f32 	%f81, [%rd5+8];
	fma.rn.f32 	%f36, %f103, %f81, %f33;
	add.s32 	%r21, %r18, 3;
	setp.ge.s32 	%p88, %r21, %r30;
	or.pred  	%p89, %p87, %p88;
	or.pred  	%p90, %p86, %p89;
	setp.lt.s32 	%p91, %r21, 0;
	mov.f32 	%f104, 0f00000000;
	or.pred  	%p92, %p90, %p91;
	@%p92 bra 	$L__BB1_31;
	mad.lo.s32 	%r65, %r21, %r29, %r1;
	mul.wide.s32 	%rd37, %r65, 4;
	add.s64 	%rd38, %rd2, %rd37;
	ld.global.u32 	%r66, [%rd38];
	cvt.rn.f32.s32 	%f104, %r66;
$L__BB1_31:
	ld.global.f32 	%f82, [%rd5+12];
	fma.rn.f32 	%f112, %f104, %f82, %f36;
	add.s32 	%r77, %r77, 4;
$L__BB1_32:
	setp.eq.s32 	%p93, %r17, 0;
	@%p93 bra 	$L__BB1_43;
	setp.eq.s32 	%p94, %r17, 1;
	@%p94 bra 	$L__BB1_39;
	setp.lt.s32 	%p95, %r1, 0;
	setp.ge.s32 	%p96, %r1, %r29;
	add.s32 	%r24, %r3, %r77;
	setp.ge.s32 	%p97, %r24, %r30;
	or.pred  	%p98, %p96, %p97;
	or.pred  	%p99, %p95, %p98;
	setp.lt.s32 	%p100, %r24, 0;
	mov.f32 	%f107, 0f00000000;
	or.pred  	%p101, %p99, %p100;
	@%p101 bra 	$L__BB1_36;
	mad.lo.s32 	%r67, %r24, %r29, %r1;
	mul.wide.s32 	%rd39, %r67, 4;
	add.s64 	%rd40, %rd2, %rd39;
	ld.global.u32 	%r68, [%rd40];
	cvt.rn.f32.s32 	%f107, %r68;
$L__BB1_36:
	setp.lt.s32 	%p102, %r1, 0;
	setp.ge.s32 	%p103, %r1, %r29;
	mul.wide.u32 	%rd41, %r77, 4;
	add.s64 	%rd6, %rd1, %rd41;
	ld.global.f32 	%f86, [%rd6];
	fma.rn.f32 	%f44, %f107, %f86, %f112;
	add.s32 	%r25, %r24, 1;
	setp.ge.s32 	%p104, %r25, %r30;
	or.pred  	%p105, %p103, %p104;
	or.pred  	%p106, %p102, %p105;
	setp.lt.s32 	%p107, %r25, 0;
	mov.f32 	%f108, 0f00000000;
	or.pred  	%p108, %p106, %p107;
	@%p108 bra 	$L__BB1_38;
	mad.lo.s32 	%r69, %r25, %r29, %r1;
	mul.wide.s32 	%rd42, %r69, 4;
	add.s64 	%rd43, %rd2, %rd42;
	ld.global.u32 	%r70, [%rd43];
	cvt.rn.f32.s32 	%f108, %r70;
$L__BB1_38:
	ld.global.f32 	%f87, [%rd6+4];
	fma.rn.f32 	%f112, %f108, %f87, %f44;
	add.s32 	%r77, %r77, 2;
$L__BB1_39:
	and.b32  	%r71, %r31, 1;
	setp.eq.b32 	%p109, %r71, 1;
	not.pred 	%p110, %p109;
	@%p110 bra 	$L__BB1_43;
	setp.lt.s32 	%p111, %r1, 0;
	setp.ge.s32 	%p112, %r1, %r29;
	add.s32 	%r28, %r3, %r77;
	setp.ge.s32 	%p113, %r28, %r30;
	or.pred  	%p114, %p112, %p113;
	or.pred  	%p115, %p111, %p114;
	setp.lt.s32 	%p116, %r28, 0;
	mov.f32 	%f111, 0f00000000;
	or.pred  	%p117, %p115, %p116;
	@%p117 bra 	$L__BB1_42;
	mad.lo.s32 	%r72, %r28, %r29, %r1;
	mul.wide.s32 	%rd44, %r72, 4;
	add.s64 	%rd45, %rd2, %rd44;
	ld.global.u32 	%r73, [%rd45];
	cvt.rn.f32.s32 	%f111, %r73;
$L__BB1_42:
	mul.wide.u32 	%rd46, %r77, 4;
	add.s64 	%rd47, %rd1, %rd46;
	ld.global.f32 	%f89, [%rd47];
	fma.rn.f32 	%f112, %f111, %f89, %f112;
$L__BB1_43:
	cvt.rzi.s32.f32 	%r74, %f112;
	cvta.to.global.u64 	%rd48, %rd7;
	shl.b64 	%rd49, %rd3, 2;
	add.s64 	%rd50, %rd48, %rd49;
	st.global.u32 	[%rd50], %r74;
$L__BB1_44:
	ret;

}
	// .globl	_Z15horizontal_convPiS_iiPfi
.visible .entry _Z15horizontal_convPiS_iiPfi(
	.param .u64 .ptr .align 1 _Z15horizontal_convPiS_iiPfi_param_0,
	.param .u64 .ptr .align 1 _Z15horizontal_convPiS_iiPfi_param_1,
	.param .u32 _Z15horizontal_convPiS_iiPfi_param_2,
	.param .u32 _Z15horizontal_convPiS_iiPfi_param_3,
	.param .u64 .ptr .align 1 _Z15horizontal_convPiS_iiPfi_param_4,
	.param .u32 _Z15horizontal_convPiS_iiPfi_param_5
)
{
	.reg .pred 	%p<88>;
	.reg .b32 	%r<68>;
	.reg .b32 	%f<113>;
	.reg .b64 	%rd<29>;

	ld.param.u64 	%rd11, [_Z15horizontal_convPiS_iiPfi_param_0];
	ld.param.u64 	%rd10, [_Z15horizontal_convPiS_iiPfi_param_1];
	ld.param.u32 	%r19, [_Z15horizontal_convPiS_iiPfi_param_2];
	ld.param.u32 	%r20, [_Z15horizontal_convPiS_iiPfi_param_3];
	ld.param.u64 	%rd12, [_Z15horizontal_convPiS_iiPfi_param_4];
	ld.param.u32 	%r21, [_Z15horizontal_convPiS_iiPfi_param_5];
	cvta.to.global.u64 	%rd1, %rd12;
	cvta.to.global.u64 	%rd2, %rd11;
	mov.u32 	%r22, %ctaid.x;
	mov.u32 	%r23, %ntid.x;
	mov.u32 	%r24, %tid.x;
	mad.lo.s32 	%r1, %r22, %r23, %r24;
	cvt.u64.u32 	%rd13, %r1;
	mov.u32 	%r25, %ctaid.y;
	mov.u32 	%r26, %ntid.y;
	mov.u32 	%r27, %tid.y;
	mad.lo.s32 	%r2, %r25, %r26, %r27;
	cvt.u64.u32 	%rd14, %r2;
	cvt.s64.s32 	%rd15, %r19;
	mad.lo.s64 	%rd3, %rd15, %rd14, %rd13;
	setp.ge.u32 	%p1, %r2, %r20;
	setp.ge.u64 	%p2, %rd13, %rd15;
	or.pred  	%p3, %p1, %p2;
	@%p3 bra 	$L__BB2_44;
	setp.lt.s32 	%p4, %r21, 1;
	mov.f32 	%f112, 0f00000000;
	@%p4 bra 	$L__BB2_43;
	add.s32 	%r29, %r21, -1;
	shr.u32 	%r30, %r29, 1;
	sub.s32 	%r3, %r1, %r30;
	mul.lo.s32 	%r4, %r19, %r2;
	and.b32  	%r5, %r21, 7;
	setp.lt.u32 	%p5, %r21, 8;
	mov.f32 	%f112, 0f00000000;
	mov.b32 	%r66, 0;
	@%p5 bra 	$L__BB2_21;
	and.b32  	%r66, %r21, 2147483640;
	mov.f32 	%f112, 0f00000000;
	mov.b32 	%r64, 0;
$L__BB2_4:
	.pragma "nounroll";
	setp.ge.s32 	%p6, %r2, %r20;
	add.s32 	%r8, %r3, %r64;
	setp.ge.s32 	%p7, %r8, %r19;
	setp.lt.s32 	%p8, %r8, 0;
	or.pred  	%p9, %p7, %p6;
	add.s32 	%r32, %r8, %r4;
	mul.wide.s32 	%rd16, %r32, 4;
	add.s64 	%rd4, %rd2, %rd16;
	mov.f32 	%f91, 0f00000000;
	or.pred  	%p10, %p9, %p8;
	@%p10 bra 	$L__BB2_6;
	ld.global.u32 	%r33, [%rd4];
	cvt.rn.f32.s32 	%f91, %r33;
$L__BB2_6:
	setp.ge.s32 	%p11, %r2, %r20;
	mul.wide.u32 	%rd17, %r64, 4;
	add.s64 	%rd5, %rd1, %rd17;
	ld.global.f32 	%f60, [%rd5];
	fma.rn.f32 	%f4, %f91, %f60, %f112;
	add.s32 	%r34, %r8, 1;
	setp.ge.s32 	%p12, %r34, %r19;
	setp.lt.s32 	%p13, %r34, 0;
	or.pred  	%p14, %p12, %p11;
	mov.f32 	%f92, 0f00000000;
	or.pred  	%p15, %p14, %p13;
	@%p15 bra 	$L__BB2_8;
	ld.global.u32 	%r35, [%rd4+4];
	cvt.rn.f32.s32 	%f92, %r35;
$L__BB2_8:
	setp.ge.s32 	%p16, %r2, %r20;
	ld.global.f32 	%f62, [%rd5+4];
	fma.rn.f32 	%f7, %f92, %f62, %f4;
	add.s32 	%r36, %r8, 2;
	setp.ge.s32 	%p17, %r36, %r19;
	setp.lt.s32 	%p18, %r36, 0;
	or.pred  	%p19, %p17, %p16;
	mov.f32 	%f93, 0f00000000;
	or.pred  	%p20, %p19, %p18;
	@%p20 bra 	$L__BB2_10;
	ld.global.u32 	%r37, [%rd4+8];
	cvt.rn.f32.s32 	%f93, %r37;
$L__BB2_10:
	setp.ge.s32 	%p21, %r2, %r20;
	ld.global.f32 	%f64, [%rd5+8];
	fma.rn.f32 	%f10, %f93, %f64, %f7;
	add.s32 	%r38, %r8, 3;
	setp.ge.s32 	%p22, %r38, %r19;
	setp.lt.s32 	%p23, %r38, 0;
	or.pred  	%p24, %p22, %p21;
	mov.f32 	%f94, 0f00000000;
	or.pred  	%p25, %p24, %p23;
	@%p25 bra 	$L__BB2_12;
	ld.global.u32 	%r39, [%rd4+12];
	cvt.rn.f32.s32 	%f94, %r39;
$L__BB2_12:
	setp.ge.s32 	%p26, %r2, %r20;
	ld.global.f32 	%f66, [%rd5+12];
	fma.rn.f32 	%f13, %f94, %f66, %f10;
	add.s32 	%r40, %r8, 4;
	setp.ge.s32 	%p27, %r40, %r19;
	setp.lt.s32 	%p28, %r40, 0;
	or.pred  	%p29, %p27, %p26;
	mov.f32 	%f95, 0f00000000;
	or.pred  	%p30, %p29, %p28;
	@%p30 bra 	$L__BB2_14;
	ld.global.u32 	%r41, [%rd4+16];
	cvt.rn.f32.s32 	%f95, %r41;
$L__BB2_14:
	setp.ge.s32 	%p31, %r2, %r20;
	ld.global.f32 	%f68, [%rd5+16];
	fma.rn.f32 	%f16, %f95, %f68, %f13;
	add.s32 	%r42, %r8, 5;
	setp.ge.s32 	%p32, %r42, %r19;
	setp.lt.s32 	%p33, %r42, 0;
	or.pred  	%p34, %p32, %p31;
	mov.f32 	%f96, 0f00000000;
	or.pred  	%p35, %p34, %p33;
	@%p35 bra 	$L__BB2_16;
	ld.global.u32 	%r43, [%rd4+20];
	cvt.rn.f32.s32 	%f96, %r43;
$L__BB2_16:
	setp.ge.s32 	%p36, %r2, %r20;
	ld.global.f32 	%f70, [%rd5+20];
	fma.rn.f32 	%f19, %f96, %f70, %f16;
	add.s32 	%r44, %r8, 6;
	setp.ge.s32 	%p37, %r44, %r19;
	setp.lt.s32 	%p38, %r44, 0;
	or.pred  	%p39, %p37, %p36;
	mov.f32 	%f97, 0f00000000;
	or.pred  	%p40, %p39, %p38;
	@%p40 bra 	$L__BB2_18;
	ld.global.u32 	%r45, [%rd4+24];
	cvt.rn.f32.s32 	%f97, %r45;
$L__BB2_18:
	setp.ge.s32 	%p41, %r2, %r20;
	ld.global.f32 	%f72, [%rd5+24];
	fma.rn.f32 	%f22, %f97, %f72, %f19;
	add.s32 	%r46, %r8, 7;
	setp.ge.s32 	%p42, %r46, %r19;
	setp.lt.s32 	%p43, %r46, 0;
	or.pred  	%p44, %p42, %p41;
	mov.f32 	%f98, 0f00000000;
	or.pred  	%p45, %p44, %p43;
	@%p45 bra 	$L__BB2_20;
	ld.global.u32 	%r47, [%rd4+28];
	cvt.rn.f32.s32 	%f98, %r47;
$L__BB2_20:
	ld.global.f32 	%f73, [%rd5+28];
	fma.rn.f32 	%f112, %f98, %f73, %f22;
	add.s32 	%r64, %r64, 8;
	setp.ne.s32 	%p46, %r64, %r66;
	@%p46 bra 	$L__BB2_4;
$L__BB2_21:
	setp.eq.s32 	%p47, %r5, 0;
	@%p47 bra 	$L__BB2_43;
	and.b32  	%r11, %r21, 3;
	setp.lt.u32 	%p48, %r5, 4;
	@%p48 bra 	$L__BB2_32;
	setp.ge.s32 	%p49, %r2, %r20;
	add.s32 	%r12, %r3, %r66;
	setp.ge.s32 	%p50, %r12, %r19;
	setp.lt.s32 	%p51, %r12, 0;
	or.pred  	%p52, %p50, %p49;
	add.s32 	%r48, %r12, %r4;
	mul.wide.s32 	%rd18, %r48, 4;
	add.s64 	%rd6, %rd2, %rd18;
	mov.f32 	%f101, 0f00000000;
	or.pred  	%p53, %p52, %p51;
	@%p53 bra 	$L__BB2_25;
	ld.global.u32 	%r49, [%rd6];
	cvt.rn.f32.s32 	%f101, %r49;
$L__BB2_25:
	setp.ge.s32 	%p54, %r2, %r20;
	mul.wide.u32 	%rd19, %r66, 4;
	add.s64 	%rd7, %rd1, %rd19;
	ld.global.f32 	%f77, [%rd7];
	fma.rn.f32 	%f30, %f101, %f77, %f112;
	add.s32 	%r50, %r12, 1;
	setp.ge.s32 	%p55, %r50, %r19;
	setp.lt.s32 	%p56, %r50, 0;
	or.pred  	%p57, %p55, %p54;
	mov.f32 	%f102, 0f00000000;
	or.pred  	%p58, %p57, %p56;
	@%p58 bra 	$L__BB2_27;
	ld.global.u32 	%r51, [%rd6+4];
	cvt.rn.f32.s32 	%f102, %r51;
$L__BB2_27:
	setp.ge.s32 	%p59, %r2, %r20;
	ld.global.f32 	%f79, [%rd7+4];
	fma.rn.f32 	%f33, %f102, %f79, %f30;
	add.s32 	%r52, %r12, 2;
	setp.ge.s32 	%p60, %r52, %r19;
	setp.lt.s32 	%p61, %r52, 0;
	or.pred  	%p62, %p60, %p59;
	mov.f32 	%f103, 0f00000000;
	or.pred  	%p63, %p62, %p61;
	@%p63 bra 	$L__BB2_29;
	ld.global.u32 	%r53, [%rd6+8];
	cvt.rn.f32.s32 	%f103, %r53;
$L__BB2_29:
	setp.ge.s32 	%p64, %r2, %r20;
	ld.global.f32 	%f81, [%rd7+8];
	fma.rn.f32 	%f36, %f103, %f81, %f33;
	add.s32 	%r54, %r12, 3;
	setp.ge.s32 	%p65, %r54, %r19;
	setp.lt.s32 	%p66, %r54, 0;
	or.pred  	%p67, %p65, %p64;
	mov.f32 	%f104, 0f00000000;
	or.pred  	%p68, %p67, %p66;
	@%p68 bra 	$L__BB2_31;
	ld.global.u32 	%r55, [%rd6+12];
	cvt.rn.f32.s32 	%f104, %r55;
$L__BB2_31:
	ld.global.f32 	%f82, [%rd7+12];
	fma.rn.f32 	%f112, %f104, %f82, %f36;
	add.s32 	%r66, %r66, 4;
$L__BB2_32:
	setp.eq.s32 	%p69, %r11, 0;
	@%p69 bra 	$L__BB2_43;
	setp.eq.s32 	%p70, %r11, 1;
	@%p70 bra 	$L__BB2_39;
	setp.ge.s32 	%p71, %r2, %r20;
	add.s32 	%r15, %r3, %r66;
	setp.ge.s32 	%p72, %r15, %r19;
	setp.lt.s32 	%p73, %r15, 0;
	or.pred  	%p74, %p72, %p71;
	add.s32 	%r56, %r15, %r4;
	mul.wide.s32 	%rd20, %r56, 4;
	add.s64 	%rd8, %rd2, %rd20;
	mov.f32 	%f107, 0f00000000;
	or.pred  	%p75, %p74, %p73;
	@%p75 bra 	$L__BB2_36;
	ld.global.u32 	%r57, [%rd8];
	cvt.rn.f32.s32 	%f107, %r57;
$L__BB2_36:
	setp.ge.s32 	%p76, %r2, %r20;
	mul.wide.u32 	%rd21, %r66, 4;
	add.s64 	%rd9, %rd1, %rd21;
	ld.global.f32 	%f86, [%rd9];
	fma.rn.f32 	%f44, %f107, %f86, %f112;
	add.s32 	%r58, %r15, 1;
	setp.ge.s32 	%p77, %r58, %r19;
	setp.lt.s32 	%p78, %r58, 0;
	or.pred  	%p79, %p77, %p76;
	mov.f32 	%f108, 0f00000000;
	or.pred  	%p80, %p79, %p78;
	@%p80 bra 	$L__BB2_38;
	ld.global.u32 	%r59, [%rd8+4];
	cvt.rn.f32.s32 	%f108, %r59;
$L__BB2_38:
	ld.global.f32 	%f87, [%rd9+4];
	fma.rn.f32 	%f112, %f108, %f87, %f44;
	add.s32 	%r66, %r66, 2;
$L__BB2_39:
	and.b32  	%r60, %r21, 1;
	setp.eq.b32 	%p81, %r60, 1;
	not.pred 	%p82, %p81;
	@%p82 bra 	$L__BB2_43;
	setp.ge.s32 	%p83, %r2, %r20;
	add.s32 	%r18, %r3, %r66;
	setp.ge.s32 	%p84, %r18, %r19;
	setp.lt.s32 	%p85, %r18, 0;
	or.pred  	%p86, %p84, %p83;
	mov.f32 	%f111, 0f00000000;
	or.pred  	%p87, %p86, %p85;
	@%p87 bra 	$L__BB2_42;
	add.s32 	%r61, %r18, %r4;
	mul.wide.s32 	%rd22, %r61, 4;
	add.s64 	%rd23, %rd2, %rd22;
	ld.global.u32 	%r62, [%rd23];
	cvt.rn.f32.s32 	%f111, %r62;
$L__BB2_42:
	mul.wide.u32 	%rd24, %r66, 4;
	add.s64 	%rd25, %rd1, %rd24;
	ld.global.f32 	%f89, [%rd25];
	fma.rn.f32 	%f112, %f111, %f89, %f112;
$L__BB2_43:
	cvt.rzi.s32.f32 	%r63, %f112;
	cvta.to.global.u64 	%rd26, %rd10;
	shl.b64 	%rd27, %rd3, 2;
	add.s64 	%rd28, %rd26, %rd27;
	st.global.u32 	[%rd28], %r63;
$L__BB2_44:
	ret;

}


// ===== COMPILED SASS (sm_100) =====

	.target	sm_100

	.elftype	@"ET_EXEC"


//--------------------- .note.nv.tkinfo           --------------------------
	.section	.note.nv.tkinfo,"",@"SHT_NOTE"
	.sectionflags	@"SHF_NOTE_NV_TKINFO"
	.tkinfo
        /*0018*/ 	.word	0x00000002
        /*0030*/ 	.string	""
        /*0030*/ 	.string	"ptxas"
        /*0030*/ 	.string	"Cuda compilation tools, release 13.0, V13.0.88"
        /*0030*/ 	.string	"Build cuda_13.0.r13.0/compiler.36424714_0"
        /*0030*/ 	.string	"-arch sm_100 -m 64 "



//--------------------- .note.nv.cuinfo           --------------------------
	.section	.note.nv.cuinfo,"",@"SHT_NOTE"
	.sectionflags	@"SHF_NOTE_NV_CUINFO"
        /*0018*/ 	.short	0x0002
        /*001a*/ 	.short	0x0064
        /*001c*/ 	.short	0x0082
	.zero		2


//--------------------- .nv.info                  --------------------------
	.section	.nv.info,"",@"SHT_CUDA_INFO"
	.align	4


	//----- nvinfo : EIATTR_REGCOUNT
	.align		4
        /*0000*/ 	.byte	0x04, 0x2f
        /*0002*/ 	.short	(.L_1 - .L_0)
	.align		4
.L_0:
        /*0004*/ 	.word	index@(_Z16squared_elem_addPiS_S_ii)
        /*0008*/ 	.word	0x0000000c


	//----- nvinfo : EIATTR_FRAME_SIZE
	.align		4
.L_1:
        /*000c*/ 	.byte	0x04, 0x11
        /*000e*/ 	.short	(.L_3 - .L_2)
	.align		4
.L_2:
        /*0010*/ 	.word	index@(_Z16squared_elem_addPiS_S_ii)
        /*0014*/ 	.word	0x00000000


	//----- nvinfo : EIATTR_REGCOUNT
	.align		4
.L_3:
        /*0018*/ 	.byte	0x04, 0x2f
        /*001a*/ 	.short	(.L_5 - .L_4)
	.align		4
.L_4:
        /*001c*/ 	.word	index@(_Z13vertical_convPiS_iiPfi)
        /*0020*/ 	.word	0x00000020


	//----- nvinfo : EIATTR_FRAME_SIZE
	.align		4
.L_5:
        /*0024*/ 	.byte	0x04, 0x11
        /*0026*/ 	.short	(.L_7 - .L_6)
	.align		4
.L_6:
        /*0028*/ 	.word	index@(_Z13vertical_convPiS_iiPfi)
        /*002c*/ 	.word	0x00000000


	//----- nvinfo : EIATTR_REGCOUNT
	.align		4
.L_7:
        /*0030*/ 	.byte	0x04, 0x2f
        /*0032*/ 	.short	(.L_9 - .L_8)
	.align		4
.L_8:
        /*0034*/ 	.word	index@(_Z15horizontal_convPiS_iiPfi)
        /*0038*/ 	.word	0x00000020


	//----- nvinfo : EIATTR_FRAME_SIZE
	.align		4
.L_9:
        /*003c*/ 	.byte	0x04, 0x11
        /*003e*/ 	.short	(.L_11 - .L_10)
	.align		4
.L_10:
        /*0040*/ 	.word	index@(_Z15horizontal_convPiS_iiPfi)
        /*0044*/ 	.word	0x00000000


	//----- nvinfo : EIATTR_MIN_STACK_SIZE
	.align		4
.L_11:
        /*0048*/ 	.byte	0x04, 0x12
        /*004a*/ 	.short	(.L_13 - .L_12)
	.align		4
.L_12:
        /*004c*/ 	.word	index@(_Z15horizontal_convPiS_iiPfi)
        /*0050*/ 	.word	0x00000000


	//----- nvinfo : EIATTR_MIN_STACK_SIZE
	.align		4
.L_13:
        /*0054*/ 	.byte	0x04, 0x12
        /*0056*/ 	.short	(.L_15 - .L_14)
	.align		4
.L_14:
        /*0058*/ 	.word	index@(_Z13vertical_convPiS_iiPfi)
        /*005c*/ 	.word	0x00000000


	//----- nvinfo : EIATTR_MIN_STACK_SIZE
	.align		4
.L_15:
        /*0060*/ 	.byte	0x04, 0x12
        /*0062*/ 	.short	(.L_17 - .L_16)
	.align		4
.L_16:
        /*0064*/ 	.word	index@(_Z16squared_elem_addPiS_S_ii)
        /*0068*/ 	.word	0x00000000
.L_17:


//--------------------- .nv.compat                --------------------------
	.section	.nv.compat,"",@"SHT_CUDA_COMPAT_INFO"
	.align	4
        /*0000*/ 	.byte	0x02, 0x09, 0x00, 0x00, 0x02, 0x02, 0x01, 0x00, 0x02, 0x05, 0x05, 0x00, 0x03, 0x07, 0x01, 0x01
        /*0010*/ 	.byte	0x02, 0x03, 0x00, 0x00, 0x02, 0x06, 0x01, 0x00, 0x04, 0x0b, 0x08, 0x00, 0x09, 0x00, 0x00, 0x00
        /*0020*/ 	.byte	0x00, 0x00, 0x00, 0x00


//--------------------- .nv.info._Z15horizontal_convPiS_iiPfi --------------------------
	.section	.nv.info._Z15horizontal_convPiS_iiPfi,"",@"SHT_CUDA_INFO"
	.sectionflags	@""
	.align	4


	//----- nvinfo : EIATTR_CUDA_API_VERSION
	.align		4
        /*0000*/ 	.byte	0x04, 0x37
        /*0002*/ 	.short	(.L_19 - .L_18)
.L_18:
        /*0004*/ 	.word	0x00000082


	//----- nvinfo : EIATTR_KPARAM_INFO
	.align		4
.L_19:
        /*0008*/ 	.byte	0x04, 0x17
        /*000a*/ 	.short	(.L_21 - .L_20)
.L_20:
        /*000c*/ 	.word	0x00000000
        /*0010*/ 	.short	0x0005
        /*0012*/ 	.short	0x0020
        /*0014*/ 	.byte	0x00, 0xf0, 0x11, 0x00


	//----- nvinfo : EIATTR_KPARAM_INFO
	.align		4
.L_21:
        /*0018*/ 	.byte	0x04, 0x17
        /*001a*/ 	.short	(.L_23 - .L_22)
.L_22:
        /*001c*/ 	.word	0x00000000
        /*0020*/ 	.short	0x0004
        /*0022*/ 	.short	0x0018
        /*0024*/ 	.byte	0x00, 0xf5, 0x21, 0x00


	//----- nvinfo : EIATTR_KPARAM_INFO
	.align		4
.L_23:
        /*0028*/ 	.byte	0x04, 0x17
        /*002a*/ 	.short	(.L_25 - .L_24)
.L_24:
        /*002c*/ 	.word	0x00000000
        /*0030*/ 	.short	0x0003
        /*0032*/ 	.short	0x0014
        /*0034*/ 	.byte	0x00, 0xf0, 0x11, 0x00


	//----- nvinfo : EIATTR_KPARAM_INFO
	.align		4
.L_25:
        /*0038*/ 	.byte	0x04, 0x17
        /*003a*/ 	.short	(.L_27 - .L_26)
.L_26:
        /*003c*/ 	.word	0x00000000
        /*0040*/ 	.short	0x0002
        /*0042*/ 	.short	0x0010
        /*0044*/ 	.byte	0x00, 0xf0, 0x11, 0x00


	//----- nvinfo : EIATTR_KPARAM_INFO
	.align		4
.L_27:
        /*0048*/ 	.byte	0x04, 0x17
        /*004a*/ 	.short	(.L_29 - .L_28)
.L_28:
        /*004c*/ 	.word	0x00000000
        /*0050*/ 	.short	0x0001
        /*0052*/ 	.short	0x0008
        /*0054*/ 	.byte	0x00, 0xf5, 0x21, 0x00


	//----- nvinfo : EIATTR_KPARAM_INFO
	.align		4
.L_29:
        /*0058*/ 	.byte	0x04, 0x17
        /*005a*/ 	.short	(.L_31 - .L_30)
.L_30:
        /*005c*/ 	.word	0x00000000
        /*0060*/ 	.short	0x0000
        /*0062*/ 	.short	0x0000
        /*0064*/ 	.byte	0x00, 0xf5, 0x21, 0x00


	//----- nvinfo : EIATTR_SPARSE_MMA_MASK
	.align		4
.L_31:
        /*0068*/ 	.byte	0x03, 0x50
        /*006a*/ 	.short	0x0000


	//----- nvinfo : EIATTR_MAXREG_COUNT
	.align		4
        /*006c*/ 	.byte	0x03, 0x1b
        /*006e*/ 	.short	0x00ff


	//----- nvinfo : EIATTR_MERCURY_ISA_VERSION
	.align		4
        /*0070*/ 	.byte	0x03, 0x5f
        /*0072*/ 	.short	0x0101


	//----- nvinfo : EIATTR_VRC_CTA_INIT_COUNT
	.align		4
        /*0074*/ 	.byte	0x02, 0x4a
	.zero		1
	.zero		1


	//----- nvinfo : EIATTR_EXIT_INSTR_OFFSETS
	.align		4
        /*0078*/ 	.byte	0x04, 0x1c
        /*007a*/ 	.short	(.L_33 - .L_32)


	//   ....[0]....
.L_32:
        /*007c*/ 	.word	0x000000e0


	//   ....[1]....
        /*0080*/ 	.word	0x00000ce0


	//----- nvinfo : EIATTR_CBANK_PARAM_SIZE
	.align		4
.L_33:
        /*0084*/ 	.byte	0x03, 0x19
        /*0086*/ 	.short	0x0024


	//----- nvinfo : EIATTR_PARAM_CBANK
	.align		4
        /*0088*/ 	.byte	0x04, 0x0a
        /*008a*/ 	.short	(.L_35 - .L_34)
	.align		4
.L_34:
        /*008c*/ 	.word	index@(.nv.constant0._Z15horizontal_convPiS_iiPfi)
        /*0090*/ 	.short	0x0380
        /*0092*/ 	.short	0x0024


	//----- nvinfo : EIATTR_SW_WAR
	.align		4
.L_35:
        /*0094*/ 	.byte	0x04, 0x36
        /*0096*/ 	.short	(.L_37 - .L_36)
.L_36:
        /*0098*/ 	.word	0x00000008
.L_37:


//--------------------- .nv.info._Z13vertical_convPiS_iiPfi --------------------------
	.section	.nv.info._Z13vertical_convPiS_iiPfi,"",@"SHT_CUDA_INFO"
	.sectionflags	@""
	.align	4


	//----- nvinfo : EIATTR_CUDA_API_VERSION
	.align		4
        /*0000*/ 	.byte	0x04, 0x37
        /*0002*/ 	.short	(.L_39 - .L_38)
.L_38:
        /*0004*/ 	.word	0x00000082


	//----- nvinfo : EIATTR_KPARAM_INFO
	.align		4
.L_39:
        /*0008*/ 	.byte	0x04, 0x17
        /*000a*/ 	.short	(.L_41 - .L_40)
.L_40:
        /*000c*/ 	.word	0x00000000
        /*0010*/ 	.short	0x0005
        /*0012*/ 	.short	0x0020
        /*0014*/ 	.byte	0x00, 0xf0, 0x11, 0x00


	//----- nvinfo : EIATTR_KPARAM_INFO
	.align		4
.L_41:
        /*0018*/ 	.byte	0x04, 0x17
        /*001a*/ 	.short	(.L_43 - .L_42)
.L_42:
        /*001c*/ 	.word	0x00000000
        /*0020*/ 	.short	0x0004
        /*0022*/ 	.short	0x0018
        /*0024*/ 	.byte	0x00, 0xf5, 0x21, 0x00


	//----- nvinfo : EIATTR_KPARAM_INFO
	.align		4
.L_43:
        /*0028*/ 	.byte	0x04, 0x17
        /*002a*/ 	.short	(.L_45 - .L_44)
.L_44:
        /*002c*/ 	.word	0x00000000
        /*0030*/ 	.short	0x0003
        /*0032*/ 	.short	0x0014
        /*0034*/ 	.byte	0x00, 0xf0, 0x11, 0x00


	//----- nvinfo : EIATTR_KPARAM_INFO
	.align		4
.L_45:
        /*0038*/ 	.byte	0x04, 0x17
        /*003a*/ 	.short	(.L_47 - .L_46)
.L_46:
        /*003c*/ 	.word	0x00000000
        /*0040*/ 	.short	0x0002
        /*0042*/ 	.short	0x0010
        /*0044*/ 	.byte	0x00, 0xf0, 0x11, 0x00


	//----- nvinfo : EIATTR_KPARAM_INFO
	.align		4
.L_47:
        /*0048*/ 	.byte	0x04, 0x17
        /*004a*/ 	.short	(.L_49 - .L_48)
.L_48:
        /*004c*/ 	.word	0x00000000
        /*0050*/ 	.short	0x0001
        /*0052*/ 	.short	0x0008
        /*0054*/ 	.byte	0x00, 0xf5, 0x21, 0x00


	//----- nvinfo : EIATTR_KPARAM_INFO
	.align		4
.L_49:
        /*0058*/ 	.byte	0x04, 0x17
        /*005a*/ 	.short	(.L_51 - .L_50)
.L_50:
        /*005c*/ 	.word	0x00000000
        /*0060*/ 	.short	0x0000
        /*0062*/ 	.short	0x0000
        /*0064*/ 	.byte	0x00, 0xf5, 0x21, 0x00


	//----- nvinfo : EIATTR_SPARSE_MMA_MASK
	.align		4
.L_51:
        /*0068*/ 	.byte	0x03, 0x50
        /*006a*/ 	.short	0x0000


	//----- nvinfo : EIATTR_MAXREG_COUNT
	.align		4
        /*006c*/ 	.byte	0x03, 0x1b
        /*006e*/ 	.short	0x00ff


	//----- nvinfo : EIATTR_MERCURY_ISA_VERSION
	.align		4
        /*0070*/ 	.byte	0x03, 0x5f
        /*0072*/ 	.short	0x0101


	//----- nvinfo : EIATTR_VRC_CTA_INIT_COUNT
	.align		4
        /*0074*/ 	.byte	0x02, 0x4a
	.zero		1
	.zero		1


	//----- nvinfo : EIATTR_EXIT_INSTR_OFFSETS
	.align		4
        /*0078*/ 	.byte	0x04, 0x1c
        /*007a*/ 	.short	(.L_53 - .L_52)


	//   ....[0]....
.L_52:
        /*007c*/ 	.word	0x000000e0


	//   ....[1]....
        /*0080*/ 	.word	0x00001070


	//----- nvinfo : EIATTR_CBANK_PARAM_SIZE
	.align		4
.L_53:
        /*0084*/ 	.byte	0x03, 0x19
        /*0086*/ 	.short	0x0024


	//----- nvinfo : EIATTR_PARAM_CBANK
	.align		4
        /*0088*/ 	.byte	0x04, 0x0a
        /*008a*/ 	.short	(.L_55 - .L_54)
	.align		4
.L_54:
        /*008c*/ 	.word	index@(.nv.constant0._Z13vertical_convPiS_iiPfi)
        /*0090*/ 	.short	0x0380
        /*0092*/ 	.short	0x0024


	//----- nvinfo : EIATTR_SW_WAR
	.align		4
.L_55:
        /*0094*/ 	.byte	0x04, 0x36
        /*0096*/ 	.short	(.L_57 - .L_56)
.L_56:
        /*0098*/ 	.word	0x00000008
.L_57:


//--------------------- .nv.info._Z16squared_elem_addPiS_S_ii --------------------------
	.section	.nv.info._Z16squared_elem_addPiS_S_ii,"",@"SHT_CUDA_INFO"
	.sectionflags	@""
	.align	4


	//----- nvinfo : EIATTR_CUDA_API_VERSION
	.align		4
        /*0000*/ 	.byte	0x04, 0x37
        /*0002*/ 	.short	(.L_59 - .L_58)
.L_58:
        /*0004*/ 	.word	0x00000082


	//----- nvinfo : EIATTR_KPARAM_INFO
	.align		4
.L_59:
        /*0008*/ 	.byte	0x04, 0x17
        /*000a*/ 	.short	(.L_61 - .L_60)
.L_60:
        /*000c*/ 	.word	0x00000000
        /*0010*/ 	.short	0x0004
        /*0012*/ 	.short	0x001c
        /*0014*/ 	.byte	0x00, 0xf0, 0x11, 0x00


	//----- nvinfo : EIATTR_KPARAM_INFO
	.align		4
.L_61:
        /*0018*/ 	.byte	0x04, 0x17
        /*001a*/ 	.short	(.L_63 - .L_62)
.L_62:
        /*001c*/ 	.word	0x00000000
        /*0020*/ 	.short	0x0003
        /*0022*/ 	.short	0x0018
        /*0024*/ 	.byte	0x00, 0xf0, 0x11, 0x00


	//----- nvinfo : EIATTR_KPARAM_INFO
	.align		4
.L_63:
        /*0028*/ 	.byte	0x04, 0x17
        /*002a*/ 	.short	(.L_65 - .L_64)
.L_64:
        /*002c*/ 	.word	0x00000000
        /*0030*/ 	.short	0x0002
        /*0032*/ 	.short	0x0010
        /*0034*/ 	.byte	0x00, 0xf5, 0x21, 0x00


	//----- nvinfo : EIATTR_KPARAM_INFO
	.align		4
.L_65:
        /*0038*/ 	.byte	0x04, 0x17
        /*003a*/ 	.short	(.L_67 - .L_66)
.L_66:
        /*003c*/ 	.word	0x00000000
        /*0040*/ 	.short	0x0001
        /*0042*/ 	.short	0x0008
        /*0044*/ 	.byte	0x00, 0xf5, 0x21, 0x00


	//----- nvinfo : EIATTR_KPARAM_INFO
	.align		4
.L_67:
        /*0048*/ 	.byte	0x04, 0x17
        /*004a*/ 	.short	(.L_69 - .L_68)
.L_68:
        /*004c*/ 	.word	0x00000000
        /*0050*/ 	.short	0x0000
        /*0052*/ 	.short	0x0000
        /*0054*/ 	.byte	0x00, 0xf5, 0x21, 0x00


	//----- nvinfo : EIATTR_SPARSE_MMA_MASK
	.align		4
.L_69:
        /*0058*/ 	.byte	0x03, 0x50
        /*005a*/ 	.short	0x0000


	//----- nvinfo : EIATTR_MAXREG_COUNT
	.align		4
        /*005c*/ 	.byte	0x03, 0x1b
        /*005e*/ 	.short	0x00ff


	//----- nvinfo : EIATTR_MERCURY_ISA_VERSION
	.align		4
        /*0060*/ 	.byte	0x03, 0x5f
        /*0062*/ 	.short	0x0101


	//----- nvinfo : EIATTR_VRC_CTA_INIT_COUNT
	.align		4
        /*0064*/ 	.byte	0x02, 0x4a
	.zero		1
	.zero		1


	//----- nvinfo : EIATTR_EXIT_INSTR_OFFSETS
	.align		4
        /*0068*/ 	.byte	0x04, 0x1c
        /*006a*/ 	.short	(.L_71 - .L_70)


	//   ....[0]....
.L_70:
        /*006c*/ 	.word	0x00000110


	//   ....[1]....
        /*0070*/ 	.word	0x00000230


	//----- nvinfo : EIATTR_CBANK_PARAM_SIZE
	.align		4
.L_71:
        /*0074*/ 	.byte	0x03, 0x19
        /*0076*/ 	.short	0x0020


	//----- nvinfo : EIATTR_PARAM_CBANK
	.align		4
        /*0078*/ 	.byte	0x04, 0x0a
        /*007a*/ 	.short	(.L_73 - .L_72)
	.align		4
.L_72:
        /*007c*/ 	.word	index@(.nv.constant0._Z16squared_elem_addPiS_S_ii)
        /*0080*/ 	.short	0x0380
        /*0082*/ 	.short	0x0020


	//----- nvinfo : EIATTR_SW_WAR
	.align		4
.L_73:
        /*0084*/ 	.byte	0x04, 0x36
        /*0086*/ 	.short	(.L_75 - .L_74)
.L_74:
        /*0088*/ 	.word	0x00000008
.L_75:


//--------------------- .nv.callgraph             --------------------------
	.section	.nv.callgraph,"",@"SHT_CUDA_CALLGRAPH"
	.align	4
	.sectionentsize	8
	.align		4
        /*0000*/ 	.word	0x00000000
	.align		4
        /*0004*/ 	.word	0xffffffff
	.align		4
        /*0008*/ 	.word	0x00000000
	.align		4
        /*000c*/ 	.word	0xfffffffe
	.align		4
        /*0010*/ 	.word	0x00000000
	.align		4
        /*0014*/ 	.word	0xfffffffd
	.align		4
        /*0018*/ 	.word	0x00000000
	.align		4
        /*001c*/ 	.word	0xfffffffc


//--------------------- .text._Z15horizontal_convPiS_iiPfi --------------------------
	.section	.text._Z15horizontal_convPiS_iiPfi,"ax",@progbits
	.align	128
        .global         _Z15horizontal_convPiS_iiPfi
        .type           _Z15horizontal_convPiS_iiPfi,@function
        .size           _Z15horizontal_convPiS_iiPfi,(.L_x_13 - _Z15horizontal_convPiS_iiPfi)
        .other          _Z15horizontal_convPiS_iiPfi,@"STO_CUDA_ENTRY STV_DEFAULT"
_Z15horizontal_convPiS_iiPfi:
.text._Z15horizontal_convPiS_iiPfi:
[----:B------:R-:W-:Y:S01]  /*0000*/  LDC R1, c[0x0][0x37c] ;  /* 0x0000df00ff017b82 */ /* 0x000fe20000000800 */
[----:B------:R-:W0:Y:S07]  /*0010*/  S2R R5, SR_TID.X ;  /* 0x0000000000057919 */ /* 0x000e2e0000002100 */
[----:B------:R-:W0:Y:S01]  /*0020*/  S2UR UR4, SR_CTAID.X ;  /* 0x00000000000479c3 */ /* 0x000e220000002500 */
[----:B------:R-:W1:Y:S01]  /*0030*/  LDCU.64 UR6, c[0x0][0x390] ;  /* 0x00007200ff0677ac */ /* 0x000e620008000a00 */
[----:B------:R-:W2:Y:S06]  /*0040*/  S2R R3, SR_TID.Y ;  /* 0x0000000000037919 */ /* 0x000eac0000002200 */
[----:B------:R-:W0:Y:S08]  /*0050*/  LDC R4, c[0x0][0x360] ;  /* 0x0000d800ff047b82 */ /* 0x000e300000000800 */
[----:B------:R-:W2:Y:S08]  /*0060*/  S2UR UR5, SR_CTAID.Y ;  /* 0x00000000000579c3 */ /* 0x000eb00000002600 */
[----:B------:R-:W2:Y:S01]  /*0070*/  LDC R0, c[0x0][0x364] ;  /* 0x0000d900ff007b82 */ /* 0x000ea20000000800 */
[----:B0-----:R-:W-:Y:S01]  /*0080*/  IMAD R4, R4, UR4, R5 ;  /* 0x0000000404047c24 */ /* 0x001fe2000f8e0205 */
[----:B-1----:R-:W-:-:S04]  /*0090*/  USHF.R.S32.HI UR4, URZ, 0x1f, UR6 ;  /* 0x0000001fff047899 */ /* 0x002fc80008011406 */
[----:B------:R-:W-:-:S04]  /*00a0*/  ISETP.GE.U32.AND P0, PT, R4, UR6, PT ;  /* 0x0000000604007c0c */ /* 0x000fc8000bf06070 */
[----:B------:R-:W-:Y:S01]  /*00b0*/  ISETP.GE.U32.AND.EX P0, PT, RZ, UR4, PT, P0 ;  /* 0x00000004ff007c0c */ /* 0x000fe2000bf06100 */
[----:B--2---:R-:W-:-:S05]  /*00c0*/  IMAD R0, R0, UR5, R3 ;  /* 0x0000000500007c24 */ /* 0x004fca000f8e0203 */
[----:B------:R-:W-:-:S13]  /*00d0*/  ISETP.GE.U32.OR P0, PT, R0, UR7, P0 ;  /* 0x0000000700007c0c */ /* 0x000fda0008706470 */
[----:B------:R-:W-:Y:S05]  /*00e0*/  @P0 EXIT ;  /* 0x000000000000094d */ /* 0x000fea0003800000 */
[----:B------:R-:W0:Y:S01]  /*00f0*/  LDCU UR5, c[0x0][0x3a0] ;  /* 0x00007400ff0577ac */ /* 0x000e220008000800 */
[----:B------:R-:W-:Y:S02]  /*0100*/  IMAD.MOV.U32 R5, RZ, RZ, RZ ;  /* 0x000000ffff057224 */ /* 0x000fe400078e00ff */
[C---:B------:R-:W-:Y:S01]  /*0110*/  IMAD R13, R0.reuse, UR4, RZ ;  /* 0x00000004000d7c24 */ /* 0x040fe2000f8e02ff */
[----:B------:R-:W1:Y:S01]  /*0120*/  LDCU.64 UR10, c[0x0][0x358] ;  /* 0x00006b00ff0a77ac */ /* 0x000e620008000a00 */
[----:B------:R-:W-:-:S04]  /*0130*/  IMAD.WIDE.U32 R2, R0, UR6, R4 ;  /* 0x0000000600027c25 */ /* 0x000fc8000f8e0004 */
[----:B------:R-:W-:Y:S02]  /*0140*/  IMAD.MOV.U32 R16, RZ, RZ, RZ ;  /* 0x000000ffff107224 */ /* 0x000fe400078e00ff */
[----:B------:R-:W-:Y:S01]  /*0150*/  IMAD.IADD R13, R3, 0x1, R13 ;  /* 0x00000001030d7824 */ /* 0x000fe200078e020d */
[----:B0-----:R-:W-:-:S09]  /*0160*/  UISETP.GE.AND UP0, UPT, UR5, 0x1, UPT ;  /* 0x000000010500788c */ /* 0x001fd2000bf06270 */
[----:B-1----:R-:W-:Y:S05]  /*0170*/  BRA.U !UP0, `(.L_x_0) ;  /* 0x0000000908c47547 */ /* 0x002fea000b800000 */
[----:B------:R-:W-:Y:S01]  /*0180*/  UISETP.GE.U32.AND UP0, UPT, UR5, 0x8, UPT ;  /* 0x000000080500788c */ /* 0x000fe2000bf06070 */
[----:B------:R-:W-:Y:S01]  /*0190*/  IMAD.MOV.U32 R16, RZ, RZ, RZ ;  /* 0x000000ffff107224 */ /* 0x000fe200078e00ff */
[----:B------:R-:W-:Y:S01]  /*01a0*/  UIADD3 UR4, UPT, UPT, UR5, -0x1, URZ ;  /* 0xffffffff05047890 */ /* 0x000fe2000fffe0ff */
[----:B------:R-:W-:Y:S01]  /*01b0*/  IMAD.MOV.U32 R12, RZ, RZ, RZ ;  /* 0x000000ffff0c7224 */ /* 0x000fe200078e00ff */
[----:B------:R-:W-:Y:S02]  /*01c0*/  ULOP3.LUT UR9, UR5, 0x7, URZ, 0xc0, !UPT ;  /* 0x0000000705097892 */ /* 0x000fe4000f8ec0ff */
[----:B------:R-:W-:Y:S02]  /*01d0*/  USHF.R.U32.HI UR4, URZ, 0x1, UR4 ;  /* 0x00000001ff047899 */ /* 0x000fe40008011604 */
[----:B------:R-:W-:-:S04]  /*01e0*/  UISETP.NE.AND UP1, UPT, UR9, URZ, UPT ;  /* 0x000000ff0900728c */ /* 0x000fc8000bf25270 */
[----:B------:R-:W-:Y:S01]  /*01f0*/  IADD3 R15, PT, PT, R4, -UR4, RZ ;  /* 0x80000004040f7c10 */ /* 0x000fe2000fffe0ff */
[----:B------:R-:W-:Y:S06]  /*0200*/  BRA.U !UP0, `(.L_x_1) ;  /* 0x0000000508407547 */ /* 0x000fec000b800000 */
[----:B------:R-:W0:Y:S01]  /*0210*/  LDC.64 R4, c[0x0][0x398] ;  /* 0x0000e600ff047b82 */ /* 0x000e220000000a00 */
[----:B------:R-:W-:Y:S01]  /*0220*/  ULOP3.LUT UR4, UR5, 0x7ffffff8, URZ, 0xc0, !UPT ;  /* 0x7ffffff805047892 */ /* 0x000fe2000f8ec0ff */
[----:B------:R-:W-:Y:S02]  /*0230*/  ISETP.GE.AND P0, PT, R0, UR7, PT ;  /* 0x0000000700007c0c */ /* 0x000fe4000bf06270 */
[----:B------:R-:W-:Y:S01]  /*0240*/  CS2R R16, SRZ ;  /* 0x0000000000107805 */ /* 0x000fe2000001ff00 */
[----:B------:R-:W1:Y:S02]  /*0250*/  LDCU UR6, c[0x0][0x390] ;  /* 0x00007200ff0677ac */ /* 0x000e640008000800 */
[----:B------:R-:W-:Y:S01]  /*0260*/  IMAD.U32 R12, RZ, RZ, UR4 ;  /* 0x00000004ff0c7e24 */ /* 0x000fe2000f8e00ff */
[----:B------:R-:W2:Y:S01]  /*0270*/  LDC.64 R6, c[0x0][0x380] ;  /* 0x0000e000ff067b82 */ /* 0x000ea20000000a00 */
[----:B------:R-:W3:Y:S06]  /*0280*/  LDCU UR8, c[0x0][0x394] ;  /* 0x00007280ff0877ac */ /* 0x000eec0008000800 */
.L_x_2:
[----:B------:R-:W-:Y:S01]  /*0290*/  IMAD.IADD R21, R15, 0x1, R17 ;  /* 0x000000010f157824 */ /* 0x000fe200078e0211 */
[----:B---3--:R-:W-:-:S03]  /*02a0*/  UMOV UR7, UR8 ;  /* 0x0000000800077c82 */ /* 0x008fc60008000000 */
[C---:B------:R-:W-:Y:S01]  /*02b0*/  VIADD R8, R21.reuse, 0x1 ;  /* 0x0000000115087836 */ /* 0x040fe20000000000 */
[C---:B-1----:R-:W-:Y:S01]  /*02c0*/  ISETP.GE.OR P6, PT, R21.reuse, UR6, P0 ;  /* 0x0000000615007c0c */ /* 0x042fe200087c6670 */
[C---:B------:R-:W-:Y:S01]  /*02d0*/  IMAD R11, R0.reuse, UR6, R21 ;  /* 0x00000006000b7c24 */ /* 0x040fe2000f8e0215 */
[----:B------:R-:W-:Y:S01]  /*02e0*/  ISETP.GE.AND P0, PT, R0, UR7, PT ;  /* 0x0000000700007c0c */ /* 0x000fe2000bf06270 */
[C---:B------:R-:W-:Y:S01]  /*02f0*/  VIADD R14, R21.reuse, 0x2 ;  /* 0x00000002150e7836 */ /* 0x040fe20000000000 */
[----:B------:R-:W-:Y:S01]  /*0300*/  ISETP.LT.OR P6, PT, R21, RZ, P6 ;  /* 0x000000ff1500720c */ /* 0x000fe200037c1670 */
[----:B--2---:R-:W-:Y:S01]  /*0310*/  IMAD.WIDE R10, R11, 0x4, R6 ;  /* 0x000000040b0a7825 */ /* 0x004fe200078e0206 */
[----:B------:R-:W-:-:S04]  /*0320*/  ISETP.GE.OR P5, PT, R8, UR6, P0 ;  /* 0x0000000608007c0c */ /* 0x000fc800087a6670 */
[----:B------:R-:W-:Y:S02]  /*0330*/  ISETP.LT.OR P5, PT, R8, RZ, P5 ;  /* 0x000000ff0800720c */ /* 0x000fe40002fa1670 */
[----:B------:R-:W-:Y:S01]  /*0340*/  ISETP.GE.OR P1, PT, R14, UR6, P0 ;  /* 0x000000060e007c0c */ /* 0x000fe20008726670 */
[----:B0-----:R-:W-:-:S04]  /*0350*/  IMAD.WIDE.U32 R8, R17, 0x4, R4 ;  /* 0x0000000411087825 */ /* 0x001fc800078e0004 */
[----:B------:R-:W2:Y:S01]  /*0360*/  @!P6 LDG.E R25, desc[UR10][R10.64] ;  /* 0x0000000a0a19e981 */ /* 0x000ea2000c1e1900 */
[----:B------:R-:W-:-:S03]  /*0370*/  ISETP.LT.OR P1, PT, R14, RZ, P1 ;  /* 0x000000ff0e00720c */ /* 0x000fc60000f21670 */
[----:B------:R-:W3:Y:S04]  /*0380*/  LDG.E R19, desc[UR10][R8.64] ;  /* 0x0000000a08137981 */ /* 0x000ee8000c1e1900 */
[----:B------:R-:W4:Y:S04]  /*0390*/  @!P5 LDG.E R22, desc[UR10][R10.64+0x4] ;  /* 0x0000040a0a16d981 */ /* 0x000f28000c1e1900 */
[----:B------:R-:W5:Y:S04]  /*03a0*/  LDG.E R20, desc[UR10][R8.64+0x4] ;  /* 0x0000040a08147981 */ /* 0x000f68000c1e1900 */
[----:B------:R-:W5:Y:S04]  /*03b0*/  @!P1 LDG.E R18, desc[UR10][R10.64+0x8] ;  /* 0x0000080a0a129981 */ /* 0x000f68000c1e1900 */
[----:B------:R-:W5:Y:S01]  /*03c0*/  LDG.E R14, desc[UR10][R8.64+0x8] ;  /* 0x0000080a080e7981 */ /* 0x000f62000c1e1900 */
[----:B------:R-:W-:-:S04]  /*03d0*/  IADD3 R23, PT, PT, R21, 0x3, RZ ;  /* 0x0000000315177810 */ /* 0x000fc80007ffe0ff */
[----:B------:R-:W-:-:S04]  /*03e0*/  ISETP.GE.OR P4, PT, R23, UR6, P0 ;  /* 0x0000000617007c0c */ /* 0x000fc80008786670 */
[----:B------:R-:W-:Y:S01]  /*03f0*/  ISETP.LT.OR P4, PT, R23, RZ, P4 ;  /* 0x000000ff1700720c */ /* 0x000fe20002781670 */
[C---:B------:R-:W-:Y:S02]  /*0400*/  VIADD R23, R21.reuse, 0x4 ;  /* 0x0000000415177836 */ /* 0x040fe40000000000 */
[----:B------:R-:W-:-:S03]  /*0410*/  VIADD R24, R21, 0x5 ;  /* 0x0000000515187836 */ /* 0x000fc60000000000 */
[----:B------:R-:W-:Y:S02]  /*0420*/  ISETP.GE.OR P3, PT, R23, UR6, P0 ;  /* 0x0000000617007c0c */ /* 0x000fe40008766670 */
[C---:B------:R-:W-:Y:S01]  /*0430*/  ISETP.GE.OR P2, PT, R24.reuse, UR6, P0 ;  /* 0x0000000618007c0c */ /* 0x040fe20008746670 */
[----:B------:R-:W-:Y:S01]  /*0440*/  VIADD R26, R21, 0x6 ;  /* 0x00000006151a7836 */ /* 0x000fe20000000000 */
[----:B------:R-:W-:Y:S01]  /*0450*/  ISETP.LT.OR P3, PT, R23, RZ, P3 ;  /* 0x000000ff1700720c */ /* 0x000fe20001f61670 */
[----:B------:R-:W-:Y:S01]  /*0460*/  HFMA2 R23, -RZ, RZ, 0, 0 ;  /* 0x00000000ff177431 */ /* 0x000fe200000001ff */
[----:B------:R-:W-:Y:S01]  /*0470*/  ISETP.LT.OR P2, PT, R24, RZ, P2 ;  /* 0x000000ff1800720c */ /* 0x000fe20001741670 */
[----:B------:R-:W-:Y:S02]  /*0480*/  VIADD R21, R21, 0x7 ;  /* 0x0000000715157836 */ /* 0x000fe40000000000 */
[----:B------:R-:W-:Y:S02]  /*0490*/  IMAD.MOV.U32 R24, RZ, RZ, RZ ;  /* 0x000000ffff187224 */ /* 0x000fe400078e00ff */
[----:B------:R-:W-:Y:S01]  /*04a0*/  IMAD.MOV.U32 R27, RZ, RZ, RZ ;  /* 0x000000ffff1b7224 */ /* 0x000fe200078e00ff */
[----:B--2---:R-:W-:-:S02]  /*04b0*/  @!P6 I2FP.F32.S32 R24, R25 ;  /* 0x000000190018e245 */ /* 0x004fc40000201400 */
[C---:B------:R-:W-:Y:S01]  /*04c0*/  ISETP.GE.OR P6, PT, R26.reuse, UR6, P0 ;  /* 0x000000061a007c0c */ /* 0x040fe200087c6670 */
[----:B------:R-:W2:Y:S01]  /*04d0*/  @!P4 LDG.E R25, desc[UR10][R10.64+0xc] ;  /* 0x00000c0a0a19c981 */ /* 0x000ea2000c1e1900 */
[----:B----4-:R-:W-:Y:S02]  /*04e0*/  @!P5 I2FP.F32.S32 R23, R22 ;  /* 0x000000160017d245 */ /* 0x010fe40000201400 */
[C---:B------:R-:W-:Y:S01]  /*04f0*/  ISETP.GE.OR P5, PT, R21.reuse, UR6, P0 ;  /* 0x0000000615007c0c */ /* 0x040fe200087a6670 */
[----:B------:R-:W4:Y:S01]  /*0500*/  LDG.E R22, desc[UR10][R8.64+0x10] ;  /* 0x0000100a08167981 */ /* 0x000f22000c1e1900 */
[----:B------:R-:W-:Y:S02]  /*0510*/  ISETP.LT.OR P6, PT, R26, RZ, P6 ;  /* 0x000000ff1a00720c */ /* 0x000fe400037c1670 */
[----:B------:R-:W-:Y:S01]  /*0520*/  ISETP.LT.OR P5, PT, R21, RZ, P5 ;  /* 0x000000ff1500720c */ /* 0x000fe20002fa1670 */
[----:B---3--:R-:W-:Y:S02]  /*0530*/  FFMA R21, R19, R24, R16 ;  /* 0x0000001813157223 */ /* 0x008fe40000000010 */
[----:B------:R-:W3:Y:S02]  /*0540*/  @!P3 LDG.E R19, desc[UR10][R10.64+0x10] ;  /* 0x0000100a0a13b981 */ /* 0x000ee4000c1e1900 */
[----:B-----5:R-:W-:-:S02]  /*0550*/  FFMA R29, R20, R23, R21 ;  /* 0x00000017141d7223 */ /* 0x020fc40000000015 */
[----:B------:R-:W5:Y:S01]  /*0560*/  LDG.E R16, desc[UR10][R8.64+0xc] ;  /* 0x00000c0a08107981 */ /* 0x000f62000c1e1900 */
[----:B------:R-:W-:-:S03]  /*0570*/  @!P1 I2FP.F32.S32 R27, R18 ;  /* 0x00000012001b9245 */ /* 0x000fc60000201400 */
[----:B------:R-:W4:Y:S04]  /*0580*/  @!P2 LDG.E R21, desc[UR10][R10.64+0x14] ;  /* 0x0000140a0a15a981 */ /* 0x000f28000c1e1900 */
[----:B------:R-:W4:Y:S01]  /*0590*/  @!P6 LDG.E R20, desc[UR10][R10.64+0x18] ;  /* 0x0000180a0a14e981 */ /* 0x000f22000c1e1900 */
[----:B------:R-:W-:-:S03]  /*05a0*/  FFMA R29, R14, R27, R29 ;  /* 0x0000001b0e1d7223 */ /* 0x000fc6000000001d */
[----:B------:R-:W4:Y:S04]  /*05b0*/  LDG.E R18, desc[UR10][R8.64+0x14] ;  /* 0x0000140a08127981 */ /* 0x000f28000c1e1900 */
[----:B------:R-:W4:Y:S04]  /*05c0*/  @!P5 LDG.E R23, desc[UR10][R10.64+0x1c] ;  /* 0x00001c0a0a17d981 */ /* 0x000f28000c1e1900 */
[----:B------:R-:W4:Y:S04]  /*05d0*/  LDG.E R14, desc[UR10][R8.64+0x18] ;  /* 0x0000180a080e7981 */ /* 0x000f28000c1e1900 */
[----:B------:R0:W4:Y:S01]  /*05e0*/  LDG.E R24, desc[UR10][R8.64+0x1c] ;  /* 0x00001c0a08187981 */ /* 0x000122000c1e1900 */
[----:B------:R-:W-:-:S02]  /*05f0*/  IMAD.MOV.U32 R27, RZ, RZ, RZ ;  /* 0x000000ffff1b7224 */ /* 0x000fc400078e00ff */
[----:B------:R-:W-:-:S05]  /*0600*/  VIADD R17, R17, 0x8 ;  /* 0x0000000811117836 */ /* 0x000fca0000000000 */
[----:B------:R-:W-:Y:S01]  /*0610*/  ISETP.NE.AND P1, PT, R17, R12, PT ;  /* 0x0000000c1100720c */ /* 0x000fe20003f25270 */
[----:B0-----:R-:W-:Y:S01]  /*0620*/  IMAD.MOV.U32 R9, RZ, RZ, RZ ;  /* 0x000000ffff097224 */ /* 0x001fe200078e00ff */
[----:B--2---:R-:W-:Y:S01]  /*0630*/  @!P4 I2FP.F32.S32 R27, R25 ;  /* 0x00000019001bc245 */ /* 0x004fe20000201400 */
[----:B------:R-:W-:Y:S01]  /*0640*/  IMAD.MOV.U32 R25, RZ, RZ, RZ ;  /* 0x000000ffff197224 */ /* 0x000fe200078e00ff */
[----:B---3--:R-:W-:Y:S02]  /*0650*/  @!P3 I2FP.F32.S32 R25, R19 ;  /* 0x000000130019b245 */ /* 0x008fe40000201400 */
[----:B------:R-:W-:Y:S01]  /*0660*/  MOV R19, RZ ;  /* 0x000000ff00137202 */ /* 0x000fe20000000f00 */
[----:B-----5:R-:W-:Y:S01]  /*0670*/  FFMA R29, R16, R27, R29 ;  /* 0x0000001b101d7223 */ /* 0x020fe2000000001d */
[----:B------:R-:W-:Y:S01]  /*0680*/  IMAD.MOV.U32 R27, RZ, RZ, RZ ;  /* 0x000000ffff1b7224 */ /* 0x000fe200078e00ff */
[----:B----4-:R-:W-:Y:S02]  /*0690*/  @!P2 I2FP.F32.S32 R19, R21 ;  /* 0x000000150013a245 */ /* 0x010fe40000201400 */
[----:B------:R-:W-:Y:S01]  /*06a0*/  FFMA R25, R22, R25, R29 ;  /* 0x0000001916197223 */ /* 0x000fe2000000001d */
[----:B------:R-:W-:-:S03]  /*06b0*/  @!P6 I2FP.F32.S32 R27, R20 ;  /* 0x00000014001be245 */ /* 0x000fc60000201400 */
[----:B------:R-:W-:Y:S01]  /*06c0*/  FFMA R19, R18, R19, R25 ;  /* 0x0000001312137223 */ /* 0x000fe20000000019 */
[----:B------:R-:W-:-:S03]  /*06d0*/  @!P5 I2FP.F32.S32 R9, R23 ;  /* 0x000000170009d245 */ /* 0x000fc60000201400 */
[----:B------:R-:W-:-:S04]  /*06e0*/  FFMA R19, R14, R27, R19 ;  /* 0x0000001b0e137223 */ /* 0x000fc80000000013 */
[----:B------:R-:W-:Y:S01]  /*06f0*/  FFMA R16, R24, R9, R19 ;  /* 0x0000000918107223 */ /* 0x000fe20000000013 */
[----:B------:R-:W-:Y:S06]  /*0700*/  @P1 BRA `(.L_x_2) ;  /* 0xfffffff800e01947 */ /* 0x000fec000383ffff */
.L_x_1:
[----:B------:R-:W-:Y:S05]  /*0710*/  BRA.U !UP1, `(.L_x_0) ;  /* 0x00000005095c7547 */ /* 0x000fea000b800000 */
[----:B------:R-:W0:Y:S01]  /*0720*/  LDCU UR4, c[0x0][0x3a0] ;  /* 0x00007400ff0477ac */ /* 0x000e220008000800 */
[----:B------:R-:W-:Y:S02]  /*0730*/  UISETP.GE.U32.AND UP0, UPT, UR9, 0x4, UPT ;  /* 0x000000040900788c */ /* 0x000fe4000bf06070 */
[----:B0-----:R-:W-:-:S04]  /*0740*/  ULOP3.LUT UR5, UR4, 0x3, URZ, 0xc0, !UPT ;  /* 0x0000000304057892 */ /* 0x001fc8000f8ec0ff */
[----:B------:R-:W-:-:S03]  /*0750*/  UISETP.NE.AND UP1, UPT, UR5, URZ, UPT ;  /* 0x000000ff0500728c */ /* 0x000fc6000bf25270 */
[----:B------:R-:W-:Y:S08]  /*0760*/  BRA.U !UP0, `(.L_x_3) ;  /* 0x00000001089c7547 */ /* 0x000ff0000b800000 */
[----:B------:R-:W0:Y:S01]  /*0770*/  LDC.64 R4, c[0x0][0x380] ;  /* 0x0000e000ff047b82 */ /* 0x000e220000000a00 */
[----:B------:R-:W-:Y:S01]  /*0780*/  IMAD.IADD R11, R15, 0x1, R12 ;  /* 0x000000010f0b7824 */ /* 0x000fe200078e020c */
[----:B------:R-:W-:-:S03]  /*0790*/  ISETP.GE.AND P3, PT, R0, UR7, PT ;  /* 0x0000000700007c0c */ /* 0x000fc6000bf66270 */
[C---:B------:R-:W-:Y:S01]  /*07a0*/  VIADD R14, R11.reuse, 0x2 ;  /* 0x000000020b0e7836 */ /* 0x040fe20000000000 */
[C---:B------:R-:W-:Y:S01]  /*07b0*/  ISETP.GE.OR P0, PT, R11.reuse, UR6, P3 ;  /* 0x000000060b007c0c */ /* 0x040fe20009f06670 */
[C---:B------:R-:W-:Y:S01]  /*07c0*/  VIADD R8, R11.reuse, 0x3 ;  /* 0x000000030b087836 */ /* 0x040fe20000000000 */
[----:B------:R-:W1:Y:S01]  /*07d0*/  LDC.64 R6, c[0x0][0x398] ;  /* 0x0000e600ff067b82 */ /* 0x000e620000000a00 */
[C---:B------:R-:W-:Y:S01]  /*07e0*/  IADD3 R10, PT, PT, R11.reuse, 0x1, RZ ;  /* 0x000000010b0a7810 */ /* 0x040fe20007ffe0ff */
[----:B------:R-:W-:Y:S01]  /*07f0*/  IMAD R9, R0, UR6, R11 ;  /* 0x0000000600097c24 */ /* 0x000fe2000f8e020b */
[----:B------:R-:W-:Y:S02]  /*0800*/  ISETP.LT.OR P0, PT, R11, RZ, P0 ;  /* 0x000000ff0b00720c */ /* 0x000fe40000701670 */
[----:B------:R-:W-:Y:S02]  /*0810*/  ISETP.GE.OR P1, PT, R10, UR6, P3 ;  /* 0x000000060a007c0c */ /* 0x000fe40009f26670 */
[----:B------:R-:W-:-:S02]  /*0820*/  ISETP.GE.OR P2, PT, R14, UR6, P3 ;  /* 0x000000060e007c0c */ /* 0x000fc40009f46670 */
[----:B------:R-:W-:Y:S02]  /*0830*/  ISETP.LT.OR P1, PT, R10, RZ, P1 ;  /* 0x000000ff0a00720c */ /* 0x000fe40000f21670 */
[----:B------:R-:W-:Y:S02]  /*0840*/  ISETP.GE.OR P3, PT, R8, UR6, P3 ;  /* 0x0000000608007c0c */ /* 0x000fe40009f66670 */
[----:B------:R-:W-:Y:S02]  /*0850*/  ISETP.LT.OR P2, PT, R14, RZ, P2 ;  /* 0x000000ff0e00720c */ /* 0x000fe40001741670 */
[----:B------:R-:W-:Y:S01]  /*0860*/  ISETP.LT.OR P3, PT, R8, RZ, P3 ;  /* 0x000000ff0800720c */ /* 0x000fe20001f61670 */
[----:B0-----:R-:W-:-:S05]  /*0870*/  IMAD.WIDE R4, R9, 0x4, R4 ;  /* 0x0000000409047825 */ /* 0x001fca00078e0204 */
[----:B------:R-:W2:Y:S01]  /*0880*/  @!P0 LDG.E R8, desc[UR10][R4.64] ;  /* 0x0000000a04088981 */ /* 0x000ea2000c1e1900 */
[----:B-1----:R-:W-:-:S03]  /*0890*/  IMAD.WIDE.U32 R6, R12, 0x4, R6 ;  /* 0x000000040c067825 */ /* 0x002fc600078e0006 */
[----:B------:R-:W3:Y:S04]  /*08a0*/  @!P1 LDG.E R10, desc[UR10][R4.64+0x4] ;  /* 0x0000040a040a9981 */ /* 0x000ee8000c1e1900 */
[----:B------:R-:W4:Y:S04]  /*08b0*/  LDG.E R11, desc[UR10][R6.64] ;  /* 0x0000000a060b7981 */ /* 0x000f28000c1e1900 */
[----:B------:R-:W5:Y:S04]  /*08c0*/  @!P2 LDG.E R18, desc[UR10][R4.64+0x8] ;  /* 0x0000080a0412a981 */ /* 0x000f68000c1e1900 */
[----:B------:R-:W5:Y:S04]  /*08d0*/  LDG.E R17, desc[UR10][R6.64+0x4] ;  /* 0x0000040a06117981 */ /* 0x000f68000c1e1900 */
[----:B------:R-:W5:Y:S04]  /*08e0*/  @!P3 LDG.E R20, desc[UR10][R4.64+0xc] ;  /* 0x00000c0a0414b981 */ /* 0x000f68000c1e1900 */
[----:B------:R-:W5:Y:S04]  /*08f0*/  LDG.E R19, desc[UR10][R6.64+0x8] ;  /* 0x0000080a06137981 */ /* 0x000f68000c1e1900 */
[----:B------:R-:W5:Y:S01]  /*0900*/  LDG.E R21, desc[UR10][R6.64+0xc] ;  /* 0x00000c0a06157981 */ /* 0x000f62000c1e1900 */
[----:B------:R-:W-:-:S02]  /*0910*/  IMAD.MOV.U32 R9, RZ, RZ, RZ ;  /* 0x000000ffff097224 */ /* 0x000fc400078e00ff */
[----:B------:R-:W-:Y:S02]  /*0920*/  IMAD.MOV.U32 R14, RZ, RZ, RZ ;  /* 0x000000ffff0e7224 */ /* 0x000fe400078e00ff */
[----:B------:R-:W-:Y:S01]  /*0930*/  VIADD R12, R12, 0x4 ;  /* 0x000000040c0c7836 */ /* 0x000fe20000000000 */
[----:B--2---:R-:W-:Y:S01]  /*0940*/  @!P0 I2FP.F32.S32 R9, R8 ;  /* 0x0000000800098245 */ /* 0x004fe20000201400 */
[----:B------:R-:W-:Y:S01]  /*0950*/  HFMA2 R8, -RZ, RZ, 0, 0 ;  /* 0x00000000ff087431 */ /* 0x000fe200000001ff */
[----:B---3--:R-:W-:-:S03]  /*0960*/  @!P1 I2FP.F32.S32 R8, R10 ;  /* 0x0000000a00089245 */ /* 0x008fc60000201400 */
[----:B----4-:R-:W-:Y:S01]  /*0970*/  FFMA R10, R11, R9, R16 ;  /* 0x000000090b0a7223 */ /* 0x010fe20000000010 */
[----:B------:R-:W-:Y:S01]  /*0980*/  IMAD.MOV.U32 R16, RZ, RZ, RZ ;  /* 0x000000ffff107224 */ /* 0x000fe200078e00ff */
[----:B-----5:R-:W-:Y:S02]  /*0990*/  @!P2 I2FP.F32.S32 R14, R18 ;  /* 0x00000012000ea245 */ /* 0x020fe40000201400 */
[----:B------:R-:W-:Y:S01]  /*09a0*/  FFMA R8, R17, R8, R10 ;  /* 0x0000000811087223 */ /* 0x000fe2000000000a */
[----:B------:R-:W-:-:S03]  /*09b0*/  @!P3 I2FP.F32.S32 R16, R20 ;  /* 0x000000140010b245 */ /* 0x000fc60000201400 */
[----:B------:R-:W-:-:S04]  /*09c0*/  FFMA R8, R19, R14, R8 ;  /* 0x0000000e13087223 */ /* 0x000fc80000000008 */
[----:B------:R-:W-:-:S07]  /*09d0*/  FFMA R16, R21, R16, R8 ;  /* 0x0000001015107223 */ /* 0x000fce0000000008 */
.L_x_3:
[----:B------:R-:W-:Y:S05]  /*09e0*/  BRA.U !UP1, `(.L_x_0) ;  /* 0x0000000109a87547 */ /* 0x000fea000b800000 */
[----:B------:R-:W-:Y:S02]  /*09f0*/  UISETP.NE.AND UP0, UPT, UR5, 0x1, UPT ;  /* 0x000000010500788c */ /* 0x000fe4000bf05270 */
[----:B------:R-:W-:-:S04]  /*0a00*/  ULOP3.LUT UR4, UR4, 0x1, URZ, 0xc0, !UPT ;  /* 0x0000000104047892 */ /* 0x000fc8000f8ec0ff */
[----:B------:R-:W-:-:S03]  /*0a10*/  UISETP.NE.U32.AND UP1, UPT, UR4, 0x1, UPT ;  /* 0x000000010400788c */ /* 0x000fc6000bf25070 */
[----:B------:R-:W-:Y:S08]  /*0a20*/  BRA.U !UP0, `(.L_x_4) ;  /* 0x00000001085c7547 */ /* 0x000ff0000b800000 */
[----:B------:R-:W0:Y:S01]  /*0a30*/  LDC.64 R4, c[0x0][0x380] ;  /* 0x0000e000ff047b82 */ /* 0x000e220000000a00 */
[----:B------:R-:W-:Y:S02]  /*0a40*/  IADD3 R9, PT, PT, R15, R12, RZ ;  /* 0x0000000c0f097210 */ /* 0x000fe40007ffe0ff */
[----:B------:R-:W-:-:S03]  /*0a50*/  ISETP.GE.AND P1, PT, R0, UR7, PT ;  /* 0x0000000700007c0c */ /* 0x000fc6000bf26270 */
[C---:B------:R-:W-:Y:S01]  /*0a60*/  VIADD R8, R9.reuse, 0x1 ;  /* 0x0000000109087836 */ /* 0x040fe20000000000 */
[C---:B------:R-:W-:Y:S01]  /*0a70*/  ISETP.GE.OR P0, PT, R9.reuse, UR6, P1 ;  /* 0x0000000609007c0c */ /* 0x040fe20008f06670 */
[----:B------:R-:W1:Y:S03]  /*0a80*/  LDC.64 R6, c[0x0][0x398] ;  /* 0x0000e600ff067b82 */ /* 0x000e660000000a00 */
[----:B------:R-:W-:Y:S01]  /*0a90*/  ISETP.LT.OR P0, PT, R9, RZ, P0 ;  /* 0x000000ff0900720c */ /* 0x000fe20000701670 */
[----:B------:R-:W-:Y:S01]  /*0aa0*/  IMAD R9, R0, UR6, R9 ;  /* 0x0000000600097c24 */ /* 0x000fe2000f8e0209 */
[----:B------:R-:W-:-:S04]  /*0ab0*/  ISETP.GE.OR P1, PT, R8, UR6, P1 ;  /* 0x0000000608007c0c */ /* 0x000fc80008f26670 */
[----:B------:R-:W-:Y:S01]  /*0ac0*/  ISETP.LT.OR P1, PT, R8, RZ, P1 ;  /* 0x000000ff0800720c */ /* 0x000fe20000f21670 */
[----:B0-----:R-:W-:-:S06]  /*0ad0*/  IMAD.WIDE R4, R9, 0x4, R4 ;  /* 0x0000000409047825 */ /* 0x001fcc00078e0204 */
[----:B------:R-:W2:Y:S01]  /*0ae0*/  @!P0 LDG.E R8, desc[UR10][R4.64] ;  /* 0x0000000a04088981 */ /* 0x000ea2000c1e1900 */
[----:B-1----:R-:W-:-:S05]  /*0af0*/  IMAD.WIDE.U32 R6, R12, 0x4, R6 ;  /* 0x000000040c067825 */ /* 0x002fca00078e0006 */
[----:B------:R-:W3:Y:S04]  /*0b00*/  @!P1 LDG.E R10, desc[UR10][R4.64+0x4] ;  /* 0x0000040a040a9981 */ /* 0x000ee8000c1e1900 */
[----:B------:R-:W4:Y:S04]  /*0b10*/  LDG.E R11, desc[UR10][R6.64] ;  /* 0x0000000a060b7981 */ /* 0x000f28000c1e1900 */
[----:B------:R-:W5:Y:S01]  /*0b20*/  LDG.E R17, desc[UR10][R6.64+0x4] ;  /* 0x0000040a06117981 */ /* 0x000f62000c1e1900 */
[----:B------:R-:W-:Y:S01]  /*0b30*/  IMAD.MOV.U32 R9, RZ, RZ, RZ ;  /* 0x000000ffff097224 */ /* 0x000fe200078e00ff */
[----:B------:R-:W-:-:S02]  /*0b40*/  IADD3 R12, PT, PT, R12, 0x2, RZ ;  /* 0x000000020c0c7810 */ /* 0x000fc40007ffe0ff */
[----:B--2---:R-:W-:Y:S01]  /*0b50*/  @!P0 I2FP.F32.S32 R9, R8 ;  /* 0x0000000800098245 */ /* 0x004fe20000201400 */
[----:B------:R-:W-:Y:S01]  /*0b60*/  IMAD.MOV.U32 R8, RZ, RZ, RZ ;  /* 0x000000ffff087224 */ /* 0x000fe200078e00ff */
[----:B---3--:R-:W-:-:S03]  /*0b70*/  @!P1 I2FP.F32.S32 R8, R10 ;  /* 0x0000000a00089245 */ /* 0x008fc60000201400 */
[----:B----4-:R-:W-:-:S04]  /*0b80*/  FFMA R16, R11, R9, R16 ;  /* 0x000000090b107223 */ /* 0x010fc80000000010 */
[----:B-----5:R-:W-:-:S07]  /*0b90*/  FFMA R16, R17, R8, R16 ;  /* 0x0000000811107223 */ /* 0x020fce0000000010 */
.L_x_4:
[----:B------:R-:W-:Y:S05]  /*0ba0*/  BRA.U UP1, `(.L_x_0) ;  /* 0x0000000101387547 */ /* 0x000fea000b800000 */
[----:B------:R-:W-:Y:S01]  /*0bb0*/  IMAD.IADD R9, R15, 0x1, R12 ;  /* 0x000000010f097824 */ /* 0x000fe200078e020c */
[----:B------:R-:W-:Y:S01]  /*0bc0*/  ISETP.GE.AND P0, PT, R0, UR7, PT ;  /* 0x0000000700007c0c */ /* 0x000fe2000bf06270 */
[----:B------:R-:W0:Y:S03]  /*0bd0*/  LDC.64 R6, c[0x0][0x398] ;  /* 0x0000e600ff067b82 */ /* 0x000e260000000a00 */
[----:B------:R-:W-:-:S04]  /*0be0*/  ISETP.GE.OR P0, PT, R9, UR6, P0 ;  /* 0x0000000609007c0c */ /* 0x000fc80008706670 */
[----:B------:R-:W-:-:S13]  /*0bf0*/  ISETP.LT.OR P0, PT, R9, RZ, P0 ;  /* 0x000000ff0900720c */ /* 0x000fda0000701670 */
[----:B------:R-:W1:Y:S01]  /*0c00*/  @!P0 LDC.64 R4, c[0x0][0x380] ;  /* 0x0000e000ff048b82 */ /* 0x000e620000000a00 */
[----:B------:R-:W-:Y:S02]  /*0c10*/  @!P0 IMAD R9, R0, UR6, R9 ;  /* 0x0000000600098c24 */ /* 0x000fe4000f8e0209 */
[----:B0-----:R-:W-:-:S06]  /*0c20*/  IMAD.WIDE.U32 R6, R12, 0x4, R6 ;  /* 0x000000040c067825 */ /* 0x001fcc00078e0006 */
[----:B------:R-:W2:Y:S01]  /*0c30*/  LDG.E R7, desc[UR10][R6.64] ;  /* 0x0000000a06077981 */ /* 0x000ea2000c1e1900 */
[----:B-1----:R-:W-:-:S06]  /*0c40*/  @!P0 IMAD.WIDE R4, R9, 0x4, R4 ;  /* 0x0000000409048825 */ /* 0x002fcc00078e0204 */
[----:B------:R-:W3:Y:S01]  /*0c50*/  @!P0 LDG.E R4, desc[UR10][R4.64] ;  /* 0x0000000a04048981 */ /* 0x000ee2000c1e1900 */
[----:B------:R-:W-:Y:S01]  /*0c60*/  IMAD.MOV.U32 R9, RZ, RZ, RZ ;  /* 0x000000ffff097224 */ /* 0x000fe200078e00ff */
[----:B---3--:R-:W-:-:S05]  /*0c70*/  @!P0 I2FP.F32.S32 R9, R4 ;  /* 0x0000000400098245 */ /* 0x008fca0000201400 */
[----:B--2---:R-:W-:-:S07]  /*0c80*/  FFMA R16, R7, R9, R16 ;  /* 0x0000000907107223 */ /* 0x004fce0000000010 */
.L_x_0:
[----:B------:R-:W0:Y:S01]  /*0c90*/  LDCU.64 UR4, c[0x0][0x388] ;  /* 0x00007100ff0477ac */ /* 0x000e220008000a00 */
[----:B------:R-:W1:Y:S01]  /*0ca0*/  F2I.TRUNC.NTZ R3, R16 ;  /* 0x0000001000037305 */ /* 0x000e62000020f100 */
[----:B0-----:R-:W-:-:S04]  /*0cb0*/  LEA R4, P0, R2, UR4, 0x2 ;  /* 0x0000000402047c11 */ /* 0x001fc8000f8010ff */
[----:B------:R-:W-:-:S05]  /*0cc0*/  LEA.HI.X R5, R2, UR5, R13, 0x2, P0 ;  /* 0x0000000502057c11 */ /* 0x000fca00080f140d */
[----:B-1----:R-:W-:Y:S01]  /*0cd0*/  STG.E desc[UR10][R4.64], R3 ;  /* 0x0000000304007986 */ /* 0x002fe2000c10190a */
[----:B------:R-:W-:Y:S05]  /*0ce0*/  EXIT ;  /* 0x000000000000794d */ /* 0x000fea0003800000 */
.L_x_5:
[----:B------:R-:W-:-:S00]  /*0cf0*/  BRA `(.L_x_5) ;  /* 0xfffffffc00fc7947 */ /* 0x000fc0000383ffff */
[----:B------:R-:W-:-:S00]  /*0d00*/  NOP ;  /* 0x0000000000007918 */ /* 0x000fc00000000000 */
[----:B------:R-:W-:-:S00]  /*0d10*/  NOP ;  /* 0x0000000000007918 */ /* 0x000fc00000000000 */
[----:B------:R-:W-:-:S00]  /*0d20*/  NOP ;  /* 0x0000000000007918 */ /* 0x000fc00000000000 */
[----:B------:R-:W-:-:S00]  /*0d30*/  NOP ;  /* 0x0000000000007918 */ /* 0x000fc00000000000 */
[----:B------:R-:W-:-:S00]  /*0d40*/  NOP ;  /* 0x0000000000007918 */ /* 0x000fc00000000000 */
[----:B------:R-:W-:-:S00]  /*0d50*/  NOP ;  /* 0x0000000000007918 */ /* 0x000fc00000000000 */
[----:B------:R-:W-:-:S00]  /*0d60*/  NOP ;  /* 0x0000000000007918 */ /* 0x000fc00000000000 */
[----:B------:R-:W-:-:S00]  /*0d70*/  NOP ;  /* 0x0000000000007918 */ /* 0x000fc00000000000 */
.L_x_13:


//--------------------- .text._Z13vertical_convPiS_iiPfi --------------------------
	.section	.text._Z13vertical_convPiS_iiPfi,"ax",@progbits
	.align	128
        .global         _Z13vertical_convPiS_iiPfi
        .type           _Z13vertical_convPiS_iiPfi,@function
        .size           _Z13vertical_convPiS_iiPfi,(.L_x_14 - _Z13vertical_convPiS_iiPfi)
        .other          _Z13vertical_convPiS_iiPfi,@"STO_CUDA_ENTRY STV_DEFAULT"
_Z13vertical_convPiS_iiPfi:
.text._Z13vertical_convPiS_iiPfi:
        /* <DEDUP_REMOVED lines=35> */
[----:B------:R-:W-:Y:S01]  /*0230*/  IMAD.MOV.U32 R9, RZ, RZ, RZ ;  /* 0x000000ffff097224 */ /* 0x000fe200078e00ff */
[----:B------:R-:W1:Y:S01]  /*0240*/  LDCU.64 UR6, c[0x0][0x390] ;  /* 0x00007200ff0677ac */ /* 0x000e620008000a00 */
[----:B------:R-:W-:-:S03]  /*0250*/  IMAD.MOV.U32 R0, RZ, RZ, RZ ;  /* 0x000000ffff007224 */ /* 0x000fc600078e00ff */
[----:B------:R-:W-:-:S07]  /*0260*/  IMAD.U32 R5, RZ, RZ, UR4 ;  /* 0x00000004ff057e24 */ /* 0x000fce000f8e00ff */
.L_x_8:
[----:B------:R-:W-:-:S05]  /*0270*/  IMAD.IADD R6, R4, 0x1, R0 ;  /* 0x0000000104067824 */ /* 0x000fca00078e0200 */
[C---:B-1----:R-:W-:Y:S02]  /*0280*/  ISETP.GE.AND P0, PT, R6.reuse, UR7, PT ;  /* 0x0000000706007c0c */ /* 0x042fe4000bf06270 */
[----:B------:R-:W-:Y:S02]  /*0290*/  IADD3 R21, PT, PT, R6, 0x1, RZ ;  /* 0x0000000106157810 */ /* 0x000fe40007ffe0ff */
[----:B------:R-:W-:-:S04]  /*02a0*/  ISETP.GE.OR P0, PT, R10, UR6, P0 ;  /* 0x000000060a007c0c */ /* 0x000fc80008706670 */
[----:B------:R-:W-:-:S04]  /*02b0*/  ISETP.LT.OR P0, PT, R10, RZ, P0 ;  /* 0x000000ff0a00720c */ /* 0x000fc80000701670 */
[----:B------:R-:W-:Y:S02]  /*02c0*/  ISETP.LT.OR P3, PT, R6, RZ, P0 ;  /* 0x000000ff0600720c */ /* 0x000fe40000761670 */
[----:B------:R-:W-:-:S04]  /*02d0*/  ISETP.GE.AND P0, PT, R21, UR7, PT ;  /* 0x0000000715007c0c */ /* 0x000fc8000bf06270 */
[----:B------:R-:W-:-:S04]  /*02e0*/  ISETP.GE.OR P0, PT, R10, UR6, P0 ;  /* 0x000000060a007c0c */ /* 0x000fc80008706670 */
[----:B------:R-:W-:-:S03]  /*02f0*/  ISETP.LT.OR P0, PT, R10, RZ, P0 ;  /* 0x000000ff0a00720c */ /* 0x000fc60000701670 */
[----:B------:R-:W1:Y:S01]  /*0300*/  @!P3 LDC.64 R24, c[0x0][0x380] ;  /* 0x0000e000ff18bb82 */ /* 0x000e620000000a00 */
[----:B------:R-:W-:Y:S01]  /*0310*/  ISETP.LT.OR P1, PT, R21, RZ, P0 ;  /* 0x000000ff1500720c */ /* 0x000fe20000721670 */
[----:B------:R-:W-:-:S12]  /*0320*/  @!P3 IMAD R7, R6, UR6, R10 ;  /* 0x000000060607bc24 */ /* 0x000fd8000f8e020a */
[----:B------:R-:W2:Y:S01]  /*0330*/  @!P1 LDC.64 R16, c[0x0][0x380] ;  /* 0x0000e000ff109b82 */ /* 0x000ea20000000a00 */
[----:B0-----:R-:W-:-:S05]  /*0340*/  IMAD.WIDE.U32 R18, R0, 0x4, R14 ;  /* 0x0000000400127825 */ /* 0x001fca00078e000e */
[----:B------:R-:W3:Y:S01]  /*0350*/  LDG.E R8, desc[UR10][R18.64] ;  /* 0x0000000a12087981 */ /* 0x000ee2000c1e1900 */
[----:B-1----:R-:W-:-:S04]  /*0360*/  @!P3 IMAD.WIDE R24, R7, 0x4, R24 ;  /* 0x000000040718b825 */ /* 0x002fc800078e0218 */
[----:B------:R-:W-:Y:S01]  /*0370*/  HFMA2 R23, -RZ, RZ, 0, 0 ;  /* 0x00000000ff177431 */ /* 0x000fe200000001ff */
[----:B------:R-:W4:Y:S01]  /*0380*/  LDG.E R28, desc[UR10][R18.64+0x4] ;  /* 0x0000040a121c7981 */ /* 0x000f22000c1e1900 */
[----:B------:R-:W-:-:S03]  /*0390*/  @!P1 IMAD R7, R21, UR6, R10 ;  /* 0x0000000615079c24 */ /* 0x000fc6000f8e020a */
[----:B------:R-:W5:Y:S01]  /*03a0*/  @!P3 LDG.E R20, desc[UR10][R24.64] ;  /* 0x0000000a1814b981 */ /* 0x000f62000c1e1900 */
[----:B--2---:R-:W-:-:S05]  /*03b0*/  @!P1 IMAD.WIDE R16, R7, 0x4, R16 ;  /* 0x0000000407109825 */ /* 0x004fca00078e0210 */
[----:B------:R0:W2:Y:S01]  /*03c0*/  @!P1 LDG.E R22, desc[UR10][R16.64] ;  /* 0x0000000a10169981 */ /* 0x0000a2000c1e1900 */
[----:B------:R-:W-:-:S05]  /*03d0*/  VIADD R26, R6, 0x2 ;  /* 0x00000002061a7836 */ /* 0x000fca0000000000 */
[----:B------:R-:W-:-:S04]  /*03e0*/  ISETP.GE.AND P0, PT, R26, UR7, PT ;  /* 0x000000071a007c0c */ /* 0x000fc8000bf06270 */
[----:B------:R-:W-:-:S04]  /*03f0*/  ISETP.GE.OR P0, PT, R10, UR6, P0 ;  /* 0x000000060a007c0c */ /* 0x000fc80008706670 */
[----:B------:R-:W-:-:S04]  /*0400*/  ISETP.LT.OR P0, PT, R10, RZ, P0 ;  /* 0x000000ff0a00720c */ /* 0x000fc80000701670 */
[----:B------:R-:W-:Y:S01]  /*0410*/  ISETP.LT.OR P0, PT, R26, RZ, P0 ;  /* 0x000000ff1a00720c */ /* 0x000fe20000701670 */
[C---:B------:R-:W-:Y:S02]  /*0420*/  VIADD R2, R6.reuse, 0x5 ;  /* 0x0000000506027836 */ /* 0x040fe40000000000 */
[----:B------:R-:W-:-:S03]  /*0430*/  VIADD R21, R6, 0x3 ;  /* 0x0000000306157836 */ /* 0x000fc60000000000 */
[----:B------:R-:W-:Y:S02]  /*0440*/  ISETP.GE.AND P4, PT, R2, UR7, PT ;  /* 0x0000000702007c0c */ /* 0x000fe4000bf86270 */
[----:B------:R-:W-:-:S05]  /*0450*/  ISETP.GE.AND P2, PT, R21, UR7, PT ;  /* 0x0000000715007c0c */ /* 0x000fca000bf46270 */
[----:B0-----:R-:W0:Y:S01]  /*0460*/  @!P0 LDC.64 R16, c[0x0][0x380] ;  /* 0x0000e000ff108b82 */ /* 0x001e220000000a00 */
[C---:B------:R-:W-:Y:S02]  /*0470*/  ISETP.GE.OR P4, PT, R10.reuse, UR6, P4 ;  /* 0x000000060a007c0c */ /* 0x040fe4000a786670 */
[C---:B------:R-:W-:Y:S02]  /*0480*/  ISETP.GE.OR P2, PT, R10.reuse, UR6, P2 ;  /* 0x000000060a007c0c */ /* 0x040fe40009746670 */
[C---:B------:R-:W-:Y:S02]  /*0490*/  ISETP.LT.OR P4, PT, R10.reuse, RZ, P4 ;  /* 0x000000ff0a00720c */ /* 0x040fe40002781670 */
[----:B------:R-:W-:Y:S02]  /*04a0*/  ISETP.LT.OR P2, PT, R10, RZ, P2 ;  /* 0x000000ff0a00720c */ /* 0x000fe40001741670 */
[----:B------:R-:W-:Y:S01]  /*04b0*/  ISETP.LT.OR P4, PT, R2, RZ, P4 ;  /* 0x000000ff0200720c */ /* 0x000fe20002781670 */
[C---:B------:R-:W-:Y:S01]  /*04c0*/  VIADD R27, R6.reuse, 0x4 ;  /* 0x00000004061b7836 */ /* 0x040fe20000000000 */
[----:B------:R-:W-:Y:S01]  /*04d0*/  ISETP.LT.OR P2, PT, R21, RZ, P2 ;  /* 0x000000ff1500720c */ /* 0x000fe20001741670 */
[----:B------:R-:W-:-:S03]  /*04e0*/  VIADD R7, R6, 0x6 ;  /* 0x0000000606077836 */ /* 0x000fc60000000000 */
[----:B------:R-:W-:Y:S01]  /*04f0*/  ISETP.GE.AND P5, PT, R27, UR7, PT ;  /* 0x000000071b007c0c */ /* 0x000fe2000bfa6270 */
[----:B------:R-:W-:Y:S02]  /*0500*/  IMAD.MOV.U32 R29, RZ, RZ, RZ ;  /* 0x000000ffff1d7224 */ /* 0x000fe400078e00ff */
[----:B------:R-:W-:-:S06]  /*0510*/  VIADD R6, R6, 0x7 ;  /* 0x0000000706067836 */ /* 0x000fcc0000000000 */
[----:B------:R-:W1:Y:S01]  /*0520*/  @!P2 LDC.64 R24, c[0x0][0x380] ;  /* 0x0000e000ff18ab82 */ /* 0x000e620000000a00 */
[----:B------:R-:W-:Y:S01]  /*0530*/  @!P4 IMAD R2, R2, UR6, R10 ;  /* 0x000000060202cc24 */ /* 0x000fe2000f8e020a */
[----:B-----5:R-:W-:-:S05]  /*0540*/  @!P3 I2FP.F32.S32 R23, R20 ;  /* 0x000000140017b245 */ /* 0x020fca0000201400 */
[----:B---3--:R-:W-:Y:S01]  /*0550*/  FFMA R9, R8, R23, R9 ;  /* 0x0000001708097223 */ /* 0x008fe20000000009 */
[----:B------:R-:W-:Y:S01]  /*0560*/  @!P0 IMAD R23, R26, UR6, R10 ;  /* 0x000000061a178c24 */ /* 0x000fe2000f8e020a */
[----:B------:R-:W-:-:S03]  /*0570*/  ISETP.GE.OR P3, PT, R10, UR6, P5 ;  /* 0x000000060a007c0c */ /* 0x000fc6000af66670 */
[----:B0-----:R-:W-:Y:S01]  /*0580*/  @!P0 IMAD.WIDE R16, R23, 0x4, R16 ;  /* 0x0000000417108825 */ /* 0x001fe200078e0210 */
[----:B------:R-:W-:Y:S02]  /*0590*/  ISETP.GE.AND P5, PT, R7, UR7, PT ;  /* 0x0000000707007c0c */ /* 0x000fe4000bfa6270 */
[----:B--2---:R-:W-:Y:S02]  /*05a0*/  @!P1 I2FP.F32.S32 R29, R22 ;  /* 0x00000016001d9245 */ /* 0x004fe40000201400 */
[----:B------:R-:W0:Y:S01]  /*05b0*/  @!P4 LDC.64 R22, c[0x0][0x380] ;  /* 0x0000e000ff16cb82 */ /* 0x000e220000000a00 */
[C---:B------:R-:W-:Y:S01]  /*05c0*/  ISETP.LT.OR P3, PT, R10.reuse, RZ, P3 ;  /* 0x000000ff0a00720c */ /* 0x040fe20001f61670 */
[----:B------:R-:W-:Y:S01]  /*05d0*/  @!P2 IMAD R8, R21, UR6, R10 ;  /* 0x000000061508ac24 */ /* 0x000fe2000f8e020a */
[----:B------:R-:W-:Y:S01]  /*05e0*/  ISETP.GE.OR P5, PT, R10, UR6, P5 ;  /* 0x000000060a007c0c */ /* 0x000fe2000afa6670 */
[----:B------:R2:W3:Y:S01]  /*05f0*/  @!P0 LDG.E R26, desc[UR10][R16.64] ;  /* 0x0000000a101a8981 */ /* 0x0004e2000c1e1900 */
[----:B------:R-:W-:-:S02]  /*0600*/  ISETP.GE.AND P1, PT, R6, UR7, PT ;  /* 0x0000000706007c0c */ /* 0x000fc4000bf26270 */
[----:B------:R-:W-:Y:S02]  /*0610*/  ISETP.LT.OR P3, PT, R27, RZ, P3 ;  /* 0x000000ff1b00720c */ /* 0x000fe40001f61670 */
[C---:B------:R-:W-:Y:S02]  /*0620*/  ISETP.LT.OR P5, PT, R10.reuse, RZ, P5 ;  /* 0x000000ff0a00720c */ /* 0x040fe40002fa1670 */
[C---:B------:R-:W-:Y:S02]  /*0630*/  ISETP.GE.OR P1, PT, R10.reuse, UR6, P1 ;  /* 0x000000060a007c0c */ /* 0x040fe40008f26670 */
[----:B------:R-:W-:Y:S02]  /*0640*/  ISETP.LT.OR P5, PT, R7, RZ, P5 ;  /* 0x000000ff0700720c */ /* 0x000fe40002fa1670 */
[----:B------:R-:W-:-:S04]  /*0650*/  ISETP.LT.OR P1, PT, R10, RZ, P1 ;  /* 0x000000ff0a00720c */ /* 0x000fc80000f21670 */
[----:B------:R-:W-:Y:S01]  /*0660*/  ISETP.LT.OR P1, PT, R6, RZ, P1 ;  /* 0x000000ff0600720c */ /* 0x000fe20000f21670 */
[----:B------:R-:W5:Y:S01]  /*0670*/  @!P3 LDC.64 R20, c[0x0][0x380] ;  /* 0x0000e000ff14bb82 */ /* 0x000f620000000a00 */
[----:B0-----:R-:W-:-:S07]  /*0680*/  @!P4 IMAD.WIDE R22, R2, 0x4, R22 ;  /* 0x000000040216c825 */ /* 0x001fce00078e0216 */
[----:B--2---:R-:W0:Y:S01]  /*0690*/  @!P5 LDC.64 R16, c[0x0][0x380] ;  /* 0x0000e000ff10db82 */ /* 0x004e220000000a00 */
[----:B-1----:R-:W-:Y:S02]  /*06a0*/  @!P2 IMAD.WIDE R24, R8, 0x4, R24 ;  /* 0x000000040818a825 */ /* 0x002fe400078e0218 */
[----:B------:R1:W2:Y:S02]  /*06b0*/  @!P4 LDG.E R8, desc[UR10][R22.64] ;  /* 0x0000000a1608c981 */ /* 0x0002a4000c1e1900 */
[----:B------:R-:W-:Y:S02]  /*06c0*/  @!P3 IMAD R27, R27, UR6, R10 ;  /* 0x000000061b1bbc24 */ /* 0x000fe4000f8e020a */
[----:B------:R-:W2:Y:S01]  /*06d0*/  @!P2 LDG.E R24, desc[UR10][R24.64] ;  /* 0x0000000a1818a981 */ /* 0x000ea2000c1e1900 */
[----:B-1----:R-:W1:Y:S01]  /*06e0*/  @!P1 LDC.64 R22, c[0x0][0x380] ;  /* 0x0000e000ff169b82 */ /* 0x002e620000000a00 */
[----:B-----5:R-:W-:Y:S02]  /*06f0*/  @!P3 IMAD.WIDE R20, R27, 0x4, R20 ;  /* 0x000000041b14b825 */ /* 0x020fe400078e0214 */
[----:B------:R-:W5:Y:S02]  /*0700*/  LDG.E R25, desc[UR10][R18.64+0xc] ;  /* 0x00000c0a12197981 */ /* 0x000f64000c1e1900 */
[----:B------:R-:W-:-:S02]  /*0710*/  @!P5 IMAD R7, R7, UR6, R10 ;  /* 0x000000060707dc24 */ /* 0x000fc4000f8e020a */
[----:B------:R-:W5:Y:S01]  /*0720*/  LDG.E R27, desc[UR10][R18.64+0x8] ;  /* 0x0000080a121b7981 */ /* 0x000f62000c1e1900 */
[----:B------:R-:W-:-:S03]  /*0730*/  @!P1 IMAD R6, R6, UR6, R10 ;  /* 0x0000000606069c24 */ /* 0x000fc6000f8e020a */
[----:B------:R-:W5:Y:S01]  /*0740*/  @!P3 LDG.E R2, desc[UR10][R20.64] ;  /* 0x0000000a1402b981 */ /* 0x000f62000c1e1900 */
[----:B0-----:R-:W-:-:S03]  /*0750*/  @!P5 IMAD.WIDE R16, R7, 0x4, R16 ;  /* 0x000000040710d825 */ /* 0x001fc600078e0210 */
[----:B------:R-:W5:Y:S04]  /*0760*/  LDG.E R7, desc[UR10][R18.64+0x18] ;  /* 0x0000180a12077981 */ /* 0x000f68000c1e1900 */
[----:B------:R0:W5:Y:S04]  /*0770*/  @!P5 LDG.E R16, desc[UR10][R16.64] ;  /* 0x0000000a1010d981 */ /* 0x000168000c1e1900 */
[----:B------:R-:W5:Y:S01]  /*0780*/  LDG.E R21, desc[UR10][R18.64+0x10] ;  /* 0x0000100a12157981 */ /* 0x000f62000c1e1900 */
[----:B-1----:R-:W-:-:S03]  /*0790*/  @!P1 IMAD.WIDE R22, R6, 0x4, R22 ;  /* 0x0000000406169825 */ /* 0x002fc600078e0216 */
[----:B------:R-:W5:Y:S04]  /*07a0*/  LDG.E R20, desc[UR10][R18.64+0x14] ;  /* 0x0000140a12147981 */ /* 0x000f68000c1e1900 */
[----:B------:R-:W5:Y:S04]  /*07b0*/  @!P1 LDG.E R22, desc[UR10][R22.64] ;  /* 0x0000000a16169981 */ /* 0x000f68000c1e1900 */
[----:B------:R-:W5:Y:S01]  /*07c0*/  LDG.E R18, desc[UR10][R18.64+0x1c] ;  /* 0x00001c0a12127981 */ /* 0x000f62000c1e1900 */
[----:B------:R-:W-:Y:S02]  /*07d0*/  IMAD.MOV.U32 R6, RZ, RZ, RZ ;  /* 0x000000ffff067224 */ /* 0x000fe400078e00ff */
[----:B----4-:R-:W-:Y:S01]  /*07e0*/  FFMA R9, R28, R29, R9 ;  /* 0x0000001d1c097223 */ /* 0x010fe20000000009 */
[----:B------:R-:W-:-:S02]  /*07f0*/  VIADD R0, R0, 0x8 ;  /* 0x0000000800007836 */ /* 0x000fc40000000000 */
[----:B------:R-:W-:Y:S02]  /*0800*/  IMAD.MOV.U32 R28, RZ, RZ, RZ ;  /* 0x000000ffff1c7224 */ /* 0x000fe400078e00ff */
[----:B0-----:R-:W-:Y:S01]  /*0810*/  HFMA2 R17, -RZ, RZ, 0, 0 ;  /* 0x00000000ff117431 */ /* 0x001fe200000001ff */
[----:B---3--:R-:W-:Y:S02]  /*0820*/  @!P0 I2FP.F32.S32 R6, R26 ;  /* 0x0000001a00068245 */ /* 0x008fe40000201400 */
[----:B------:R-:W-:Y:S02]  /*0830*/  MOV R26, RZ ;  /* 0x000000ff001a7202 */ /* 0x000fe40000000f00 */
[----:B------:R-:W-:Y:S02]  /*0840*/  ISETP.NE.AND P0, PT, R0, R5, PT ;  /* 0x000000050000720c */ /* 0x000fe40003f05270 */
[----:B--2---:R-:W-:Y:S01]  /*0850*/  @!P2 I2FP.F32.S32 R26, R24 ;  /* 0x00000018001aa245 */ /* 0x004fe20000201400 */
[----:B-----5:R-:W-:Y:S01]  /*0860*/  FFMA R6, R27, R6, R9 ;  /* 0x000000061b067223 */ /* 0x020fe20000000009 */
[----:B------:R-:W-:Y:S01]  /*0870*/  IMAD.MOV.U32 R9, RZ, RZ, RZ ;  /* 0x000000ffff097224 */ /* 0x000fe200078e00ff */
[----:B------:R-:W-:-:S02]  /*0880*/  @!P3 I2FP.F32.S32 R28, R2 ;  /* 0x00000002001cb245 */ /* 0x000fc40000201400 */
[----:B------:R-:W-:Y:S01]  /*0890*/  FFMA R6, R25, R26, R6 ;  /* 0x0000001a19067223 */ /* 0x000fe20000000006 */
[----:B------:R-:W-:Y:S01]  /*08a0*/  @!P4 I2FP.F32.S32 R9, R8 ;  /* 0x000000080009c245 */ /* 0x000fe20000201400 */
[----:B------:R-:W-:Y:S01]  /*08b0*/  IMAD.MOV.U32 R2, RZ, RZ, RZ ;  /* 0x000000ffff027224 */ /* 0x000fe200078e00ff */
[----:B------:R-:W-:Y:S01]  /*08c0*/  @!P5 I2FP.F32.S32 R2, R16 ;  /* 0x000000100002d245 */ /* 0x000fe20000201400 */
[----:B------:R-:W-:-:S04]  /*08d0*/  FFMA R21, R21, R28, R6 ;  /* 0x0000001c15157223 */ /* 0x000fc80000000006 */
[----:B------:R-:W-:Y:S01]  /*08e0*/  FFMA R20, R20, R9, R21 ;  /* 0x0000000914147223 */ /* 0x000fe20000000015 */
[----:B------:R-:W-:-:S03]  /*08f0*/  @!P1 I2FP.F32.S32 R17, R22 ;  /* 0x0000001600119245 */ /* 0x000fc60000201400 */
[----:B------:R-:W-:-:S04]  /*0900*/  FFMA R7, R7, R2, R20 ;  /* 0x0000000207077223 */ /* 0x000fc80000000014 */
[----:B------:R-:W-:Y:S01]  /*0910*/  FFMA R9, R18, R17, R7 ;  /* 0x0000001112097223 */ /* 0x000fe20000000007 */
[----:B------:R-:W-:Y:S06]  /*0920*/  @P0 BRA `(.L_x_8) ;  /* 0xfffffff800500947 */ /* 0x000fec000383ffff */
.L_x_7:
[----:B------:R-:W-:Y:S05]  /*0930*/  BRA.U !UP1, `(.L_x_6) ;  /* 0x0000000509b87547 */ /* 0x000fea000b800000 */
[----:B------:R-:W0:Y:S01]  /*0940*/  LDCU UR4, c[0x0][0x3a0] ;  /* 0x00007400ff0477ac */ /* 0x000e220008000800 */
[----:B------:R-:W-:Y:S02]  /*0950*/  UISETP.GE.U32.AND UP0, UPT, UR8, 0x4, UPT ;  /* 0x000000040800788c */ /* 0x000fe4000bf06070 */
[----:B0-----:R-:W-:-:S04]  /*0960*/  ULOP3.LUT UR5, UR4, 0x3, URZ, 0xc0, !UPT ;  /* 0x0000000304057892 */ /* 0x001fc8000f8ec0ff */
[----:B------:R-:W-:-:S03]  /*0970*/  UISETP.NE.AND UP1, UPT, UR5, URZ, UPT ;  /* 0x000000ff0500728c */ /* 0x000fc6000bf25270 */
[----:B------:R-:W-:Y:S08]  /*0980*/  BRA.U !UP0, `(.L_x_9) ;  /* 0x0000000108dc7547 */ /* 0x000ff0000b800000 */
[----:B------:R-:W-:Y:S01]  /*0990*/  IMAD.IADD R25, R4, 0x1, R5 ;  /* 0x0000000104197824 */ /* 0x000fe200078e0205 */
[----:B------:R-:W0:Y:S03]  /*09a0*/  LDC.64 R16, c[0x0][0x398] ;  /* 0x0000e600ff107b82 */ /* 0x000e260000000a00 */
[C---:B------:R-:W-:Y:S01]  /*09b0*/  VIADD R27, R25.reuse, 0x1 ;  /* 0x00000001191b7836 */ /* 0x040fe20000000000 */
[C---:B------:R-:W-:Y:S01]  /*09c0*/  ISETP.GE.AND P0, PT, R25.reuse, UR7, PT ;  /* 0x0000000719007c0c */ /* 0x040fe2000bf06270 */
[C---:B------:R-:W-:Y:S02]  /*09d0*/  VIADD R29, R25.reuse, 0x2 ;  /* 0x00000002191d7836 */ /* 0x040fe40000000000 */
[----:B------:R-:W-:Y:S01]  /*09e0*/  VIADD R21, R25, 0x3 ;  /* 0x0000000319157836 */ /* 0x000fe20000000000 */
[----:B------:R-:W-:Y:S02]  /*09f0*/  ISETP.GE.OR P0, PT, R10, UR6, P0 ;  /* 0x000000060a007c0c */ /* 0x000fe40008706670 */
[----:B------:R-:W-:-:S02]  /*0a00*/  ISETP.GE.AND P1, PT, R27, UR7, PT ;  /* 0x000000071b007c0c */ /* 0x000fc4000bf26270 */
[C---:B------:R-:W-:Y:S02]  /*0a10*/  ISETP.LT.OR P0, PT, R10.reuse, RZ, P0 ;  /* 0x000000ff0a00720c */ /* 0x040fe40000701670 */
[----:B------:R-:W-:Y:S02]  /*0a20*/  ISETP.GE.AND P2, PT, R29, UR7, PT ;  /* 0x000000071d007c0c */ /* 0x000fe4000bf46270 */
[C---:B------:R-:W-:Y:S02]  /*0a30*/  ISETP.GE.OR P1, PT, R10.reuse, UR6, P1 ;  /* 0x000000060a007c0c */ /* 0x040fe40008f26670 */
[----:B------:R-:W-:Y:S02]  /*0a40*/  ISETP.LT.OR P0, PT, R25, RZ, P0 ;  /* 0x000000ff1900720c */ /* 0x000fe40000701670 */
[----:B------:R-:W-:Y:S02]  /*0a50*/  ISETP.GE.OR P2, PT, R10, UR6, P2 ;  /* 0x000000060a007c0c */ /* 0x000fe40009746670 */
[----:B------:R-:W-:-:S02]  /*0a60*/  ISETP.GE.AND P3, PT, R21, UR7, PT ;  /* 0x0000000715007c0c */ /* 0x000fc4000bf66270 */
[C---:B------:R-:W-:Y:S02]  /*0a70*/  ISETP.LT.OR P1, PT, R10.reuse, RZ, P1 ;  /* 0x000000ff0a00720c */ /* 0x040fe40000f21670 */
[C---:B------:R-:W-:Y:S02]  /*0a80*/  ISETP.LT.OR P2, PT, R10.reuse, RZ, P2 ;  /* 0x000000ff0a00720c */ /* 0x040fe40001741670 */
[C---:B------:R-:W-:Y:S02]  /*0a90*/  ISETP.GE.OR P3, PT, R10.reuse, UR6, P3 ;  /* 0x000000060a007c0c */ /* 0x040fe40009f66670 */
[----:B------:R-:W-:Y:S01]  /*0aa0*/  ISETP.LT.OR P1, PT, R27, RZ, P1 ;  /* 0x000000ff1b00720c */ /* 0x000fe20000f21670 */
[----:B------:R-:W1:Y:S01]  /*0ab0*/  @!P0 LDC.64 R22, c[0x0][0x380] ;  /* 0x0000e000ff168b82 */ /* 0x000e620000000a00 */
[----:B------:R-:W-:Y:S01]  /*0ac0*/  ISETP.LT.OR P2, PT, R29, RZ, P2 ;  /* 0x000000ff1d00720c */ /* 0x000fe20001741670 */
[----:B------:R-:W-:Y:S01]  /*0ad0*/  @!P0 IMAD R25, R25, UR6, R10 ;  /* 0x0000000619198c24 */ /* 0x000fe2000f8e020a */
[----:B------:R-:W-:-:S04]  /*0ae0*/  ISETP.LT.OR P3, PT, R10, RZ, P3 ;  /* 0x000000ff0a00720c */ /* 0x000fc80001f61670 */
[----:B------:R-:W-:-:S05]  /*0af0*/  ISETP.LT.OR P3, PT, R21, RZ, P3 ;  /* 0x000000ff1500720c */ /* 0x000fca0001f61670 */
[----:B------:R-:W2:Y:S08]  /*0b00*/  @!P1 LDC.64 R18, c[0x0][0x380] ;  /* 0x0000e000ff129b82 */ /* 0x000eb00000000a00 */
[----:B------:R-:W3:Y:S01]  /*0b10*/  @!P2 LDC.64 R14, c[0x0][0x380] ;  /* 0x0000e000ff0eab82 */ /* 0x000ee20000000a00 */
[----:B-1----:R-:W-:-:S07]  /*0b20*/  @!P0 IMAD.WIDE R22, R25, 0x4, R22 ;  /* 0x0000000419168825 */ /* 0x002fce00078e0216 */
[----:B------:R-:W1:Y:S01]  /*0b30*/  @!P3 LDC.64 R6, c[0x0][0x380] ;  /* 0x0000e000ff06bb82 */ /* 0x000e620000000a00 */
[--C-:B------:R-:W-:Y:S01]  /*0b40*/  @!P1 IMAD R25, R27, UR6, R10.reuse ;  /* 0x000000061b199c24 */ /* 0x100fe2000f8e020a */
[----:B------:R-:W4:Y:S01]  /*0b50*/  @!P0 LDG.E R0, desc[UR10][R22.64] ;  /* 0x0000000a16008981 */ /* 0x000f22000c1e1900 */
[----:B------:R-:W-:Y:S02]  /*0b60*/  @!P2 IMAD R27, R29, UR6, R10 ;  /* 0x000000061d1bac24 */ /* 0x000fe4000f8e020a */
[----:B0-----:R-:W-:-:S04]  /*0b70*/  IMAD.WIDE.U32 R16, R5, 0x4, R16 ;  /* 0x0000000405107825 */ /* 0x001fc800078e0010 */
[----:B--2---:R-:W-:Y:S01]  /*0b80*/  @!P1 IMAD.WIDE R18, R25, 0x4, R18 ;  /* 0x0000000419129825 */ /* 0x004fe200078e0212 */
[----:B------:R-:W2:Y:S03]  /*0b90*/  LDG.E R8, desc[UR10][R16.64] ;  /* 0x0000000a10087981 */ /* 0x000ea6000c1e1900 */
[----:B------:R-:W-:Y:S01]  /*0ba0*/  @!P3 IMAD R21, R21, UR6, R10 ;  /* 0x000000061515bc24 */ /* 0x000fe2000f8e020a */
[----:B------:R-:W5:Y:S01]  /*0bb0*/  LDG.E R20, desc[UR10][R16.64+0x8] ;  /* 0x0000080a10147981 */ /* 0x000f62000c1e1900 */
[----:B---3--:R-:W-:-:S03]  /*0bc0*/  @!P2 IMAD.WIDE R14, R27, 0x4, R14 ;  /* 0x000000041b0ea825 */ /* 0x008fc600078e020e */
[----:B------:R0:W3:Y:S04]  /*0bd0*/  @!P1 LDG.E R18, desc[UR10][R18.64] ;  /* 0x0000000a12129981 */ /* 0x0000e8000c1e1900 */
[----:B------:R-:W5:Y:S01]  /*0be0*/  @!P2 LDG.E R14, desc[UR10][R14.64] ;  /* 0x0000000a0e0ea981 */ /* 0x000f62000c1e1900 */
[----:B-1----:R-:W-:-:S03]  /*0bf0*/  @!P3 IMAD.WIDE R6, R21, 0x4, R6 ;  /* 0x000000041506b825 */ /* 0x002fc600078e0206 */
[----:B------:R-:W5:Y:S04]  /*0c00*/  LDG.E R21, desc[UR10][R16.64+0x4] ;  /* 0x0000040a10157981 */ /* 0x000f68000c1e1900 */
[----:B------:R-:W5:Y:S04]  /*0c10*/  @!P3 LDG.E R6, desc[UR10][R6.64] ;  /* 0x0000000a0606b981 */ /* 0x000f68000c1e1900 */
[----:B------:R-:W5:Y:S01]  /*0c20*/  LDG.E R22, desc[UR10][R16.64+0xc] ;  /* 0x00000c0a10167981 */ /* 0x000f62000c1e1900 */
[----:B------:R-:W-:Y:S01]  /*0c30*/  MOV R2, RZ ;  /* 0x000000ff00027202 */ /* 0x000fe20000000f00 */
[----:B0-----:R-:W-:-:S02]  /*0c40*/  IMAD.MOV.U32 R19, RZ, RZ, RZ ;  /* 0x000000ffff137224 */ /* 0x001fc400078e00ff */
[----:B------:R-:W-:Y:S01]  /*0c50*/  VIADD R5, R5, 0x4 ;  /* 0x0000000405057836 */ /* 0x000fe20000000000 */
[----:B----4-:R-:W-:Y:S01]  /*0c60*/  @!P0 I2FP.F32.S32 R2, R0 ;  /* 0x0000000000028245 */ /* 0x010fe20000201400 */
[----:B------:R-:W-:-:S04]  /*0c70*/  IMAD.MOV.U32 R0, RZ, RZ, RZ ;  /* 0x000000ffff007224 */ /* 0x000fc800078e00ff */
[----:B--2---:R-:W-:Y:S01]  /*0c80*/  FFMA R2, R8, R2, R9 ;  /* 0x0000000208027223 */ /* 0x004fe20000000009 */
[----:B------:R-:W-:Y:S01]  /*0c90*/  IMAD.MOV.U32 R9, RZ, RZ, RZ ;  /* 0x000000ffff097224 */ /* 0x000fe200078e00ff */
[----:B---3--:R-:W-:Y:S02]  /*0ca0*/  @!P1 I2FP.F32.S32 R0, R18 ;  /* 0x0000001200009245 */ /* 0x008fe40000201400 */
[----:B-----5:R-:W-:-:S03]  /*0cb0*/  @!P2 I2FP.F32.S32 R19, R14 ;  /* 0x0000000e0013a245 */ /* 0x020fc60000201400 */
[----:B------:R-:W-:Y:S01]  /*0cc0*/  FFMA R21, R21, R0, R2 ;  /* 0x0000000015157223 */ /* 0x000fe20000000002 */
[----:B------:R-:W-:-:S03]  /*0cd0*/  @!P3 I2FP.F32.S32 R9, R6 ;  /* 0x000000060009b245 */ /* 0x000fc60000201400 */
[----:B------:R-:W-:-:S04]  /*0ce0*/  FFMA R19, R20, R19, R21 ;  /* 0x0000001314137223 */ /* 0x000fc80000000015 */
[----:B------:R-:W-:-:S07]  /*0cf0*/  FFMA R9, R22, R9, R19 ;  /* 0x0000000916097223 */ /* 0x000fce0000000013 */
.L_x_9:
[----:B------:R-:W-:Y:S05]  /*0d00*/  BRA.U !UP1, `(.L_x_6) ;  /* 0x0000000109c47547 */ /* 0x000fea000b800000 */
[----:B------:R-:W-:Y:S02]  /*0d10*/  UISETP.NE.AND UP0, UPT, UR5, 0x1, UPT ;  /* 0x000000010500788c */ /* 0x000fe4000bf05270 */
[----:B------:R-:W-:-:S04]  /*0d20*/  ULOP3.LUT UR4, UR4, 0x1, URZ, 0xc0, !UPT ;  /* 0x0000000104047892 */ /* 0x000fc8000f8ec0ff */
[----:B------:R-:W-:-:S03]  /*0d30*/  UISETP.NE.U32.AND UP1, UPT, UR4, 0x1, UPT ;  /* 0x000000010400788c */ /* 0x000fc6000bf25070 */
[----:B------:R-:W-:Y:S08]  /*0d40*/  BRA.U !UP0, `(.L_x_10) ;  /* 0x0000000108747547 */ /* 0x000ff0000b800000 */
[----:B------:R-:W-:Y:S01]  /*0d50*/  IADD3 R19, PT, PT, R4, R5, RZ ;  /* 0x0000000504137210 */ /* 0x000fe20007ffe0ff */
[----:B------:R-:W0:Y:S03]  /*0d60*/  LDC.64 R6, c[0x0][0x398] ;  /* 0x0000e600ff067b82 */ /* 0x000e260000000a00 */
[C---:B------:R-:W-:Y:S01]  /*0d70*/  ISETP.GE.AND P0, PT, R19.reuse, UR7, PT ;  /* 0x0000000713007c0c */ /* 0x040fe2000bf06270 */
[----:B------:R-:W-:-:S03]  /*0d80*/  VIADD R21, R19, 0x1 ;  /* 0x0000000113157836 */ /* 0x000fc60000000000 */
[C---:B------:R-:W-:Y:S02]  /*0d90*/  ISETP.GE.OR P0, PT, R10.reuse, UR6, P0 ;  /* 0x000000060a007c0c */ /* 0x040fe40008706670 */
[----:B------:R-:W-:Y:S02]  /*0da0*/  ISETP.GE.AND P1, PT, R21, UR7, PT ;  /* 0x0000000715007c0c */ /* 0x000fe4000bf26270 */
[C---:B------:R-:W-:Y:S02]  /*0db0*/  ISETP.LT.OR P0, PT, R10.reuse, RZ, P0 ;  /* 0x000000ff0a00720c */ /* 0x040fe40000701670 */
[C---:B------:R-:W-:Y:S02]  /*0dc0*/  ISETP.GE.OR P1, PT, R10.reuse, UR6, P1 ;  /* 0x000000060a007c0c */ /* 0x040fe40008f26670 */
[----:B------:R-:W-:Y:S02]  /*0dd0*/  ISETP.LT.OR P0, PT, R19, RZ, P0 ;  /* 0x000000ff1300720c */ /* 0x000fe40000701670 */
[----:B------:R-:W-:-:S04]  /*0de0*/  ISETP.LT.OR P1, PT, R10, RZ, P1 ;  /* 0x000000ff0a00720c */ /* 0x000fc80000f21670 */
[----:B------:R-:W-:-:S07]  /*0df0*/  ISETP.LT.OR P1, PT, R21, RZ, P1 ;  /* 0x000000ff1500720c */ /* 0x000fce0000f21670 */
[----:B------:R-:W1:Y:S01]  /*0e00*/  @!P0 LDC.64 R16, c[0x0][0x380] ;  /* 0x0000e000ff108b82 */ /* 0x000e620000000a00 */
[----:B------:R-:W-:-:S07]  /*0e10*/  @!P0 IMAD R19, R19, UR6, R10 ;  /* 0x0000000613138c24 */ /* 0x000fce000f8e020a */
[----:B------:R-:W2:Y:S01]  /*0e20*/  @!P1 LDC.64 R14, c[0x0][0x380] ;  /* 0x0000e000ff0e9b82 */ /* 0x000ea20000000a00 */
[----:B0-----:R-:W-:-:S05]  /*0e30*/  IMAD.WIDE.U32 R6, R5, 0x4, R6 ;  /* 0x0000000405067825 */ /* 0x001fca00078e0006 */
[----:B------:R-:W3:Y:S01]  /*0e40*/  LDG.E R2, desc[UR10][R6.64] ;  /* 0x0000000a06027981 */ /* 0x000ee2000c1e1900 */
[----:B-1----:R-:W-:-:S04]  /*0e50*/  @!P0 IMAD.WIDE R16, R19, 0x4, R16 ;  /* 0x0000000413108825 */ /* 0x002fc800078e0210 */
[----:B------:R-:W-:Y:S02]  /*0e60*/  @!P1 IMAD R19, R21, UR6, R10 ;  /* 0x0000000615139c24 */ /* 0x000fe4000f8e020a */
[----:B------:R-:W4:Y:S02]  /*0e70*/  @!P0 LDG.E R16, desc[UR10][R16.64] ;  /* 0x0000000a10108981 */ /* 0x000f24000c1e1900 */
[----:B--2---:R-:W-:Y:S02]  /*0e80*/  @!P1 IMAD.WIDE R14, R19, 0x4, R14 ;  /* 0x00000004130e9825 */ /* 0x004fe400078e020e */
[----:B------:R-:W2:Y:S04]  /*0e90*/  LDG.E R19, desc[UR10][R6.64+0x4] ;  /* 0x0000040a06137981 */ /* 0x000ea8000c1e1900 */
[----:B------:R-:W5:Y:S01]  /*0ea0*/  @!P1 LDG.E R14, desc[UR10][R14.64] ;  /* 0x0000000a0e0e9981 */ /* 0x000f62000c1e1900 */
[----:B------:R-:W-:-:S02]  /*0eb0*/  IMAD.MOV.U32 R0, RZ, RZ, RZ ;  /* 0x000000ffff007224 */ /* 0x000fc400078e00ff */
[----:B------:R-:W-:Y:S01]  /*0ec0*/  IMAD.MOV.U32 R8, RZ, RZ, RZ ;  /* 0x000000ffff087224 */ /* 0x000fe200078e00ff */
[----:B------:R-:W-:Y:S02]  /*0ed0*/  IADD3 R5, PT, PT, R5, 0x2, RZ ;  /* 0x0000000205057810 */ /* 0x000fe40007ffe0ff */
[----:B----4-:R-:W-:-:S05]  /*0ee0*/  @!P0 I2FP.F32.S32 R0, R16 ;  /* 0x0000001000008245 */ /* 0x010fca0000201400 */
[----:B---3--:R-:W-:Y:S01]  /*0ef0*/  FFMA R0, R2, R0, R9 ;  /* 0x0000000002007223 */ /* 0x008fe20000000009 */
[----:B-----5:R-:W-:-:S05]  /*0f00*/  @!P1 I2FP.F32.S32 R8, R14 ;  /* 0x0000000e00089245 */ /* 0x020fca0000201400 */
[----:B--2---:R-:W-:-:S07]  /*0f10*/  FFMA R9, R19, R8, R0 ;  /* 0x0000000813097223 */ /* 0x004fce0000000000 */
.L_x_10:
[----:B------:R-:W-:Y:S05]  /*0f20*/  BRA.U UP1, `(.L_x_6) ;  /* 0x00000001013c7547 */ /* 0x000fea000b800000 */
[----:B------:R-:W-:Y:S01]  /*0f30*/  IMAD.IADD R11, R4, 0x1, R5 ;  /* 0x00000001040b7824 */ /* 0x000fe200078e0205 */
[----:B------:R-:W0:Y:S04]  /*0f40*/  LDC.64 R14, c[0x0][0x398] ;  /* 0x0000e600ff0e7b82 */ /* 0x000e280000000a00 */
[----:B------:R-:W-:-:S04]  /*0f50*/  ISETP.GE.AND P0, PT, R11, UR7, PT ;  /* 0x000000070b007c0c */ /* 0x000fc8000bf06270 */
[----:B------:R-:W-:-:S04]  /*0f60*/  ISETP.GE.OR P0, PT, R10, UR6, P0 ;  /* 0x000000060a007c0c */ /* 0x000fc80008706670 */
[----:B------:R-:W-:-:S04]  /*0f70*/  ISETP.LT.OR P0, PT, R10, RZ, P0 ;  /* 0x000000ff0a00720c */ /* 0x000fc80000701670 */
[----:B------:R-:W-:Y:S01]  /*0f80*/  ISETP.LT.OR P0, PT, R11, RZ, P0 ;  /* 0x000000ff0b00720c */ /* 0x000fe20000701670 */
[----:B0-----:R-:W-:-:S12]  /*0f90*/  IMAD.WIDE.U32 R4, R5, 0x4, R14 ;  /* 0x0000000405047825 */ /* 0x001fd800078e000e */
[----:B------:R-:W0:Y:S01]  /*0fa0*/  @!P0 LDC.64 R6, c[0x0][0x380] ;  /* 0x0000e000ff068b82 */ /* 0x000e220000000a00 */
[----:B------:R-:W-:Y:S01]  /*0fb0*/  @!P0 IMAD R11, R11, UR6, R10 ;  /* 0x000000060b0b8c24 */ /* 0x000fe2000f8e020a */
[----:B------:R-:W2:Y:S03]  /*0fc0*/  LDG.E R4, desc[UR10][R4.64] ;  /* 0x0000000a04047981 */ /* 0x000ea6000c1e1900 */
[----:B0-----:R-:W-:-:S06]  /*0fd0*/  @!P0 IMAD.WIDE R6, R11, 0x4, R6 ;  /* 0x000000040b068825 */ /* 0x001fcc00078e0206 */
[----:B------:R-:W3:Y:S01]  /*0fe0*/  @!P0 LDG.E R6, desc[UR10][R6.64] ;  /* 0x0000000a06068981 */ /* 0x000ee2000c1e1900 */
[----:B------:R-:W-:Y:S01]  /*0ff0*/  IMAD.MOV.U32 R0, RZ, RZ, RZ ;  /* 0x000000ffff007224 */ /* 0x000fe200078e00ff */
[----:B---3--:R-:W-:-:S05]  /*1000*/  @!P0 I2FP.F32.S32 R0, R6 ;  /* 0x0000000600008245 */ /* 0x008fca0000201400 */
[----:B--2---:R-:W-:-:S07]  /*1010*/  FFMA R9, R4, R0, R9 ;  /* 0x0000000004097223 */ /* 0x004fce0000000009 */
.L_x_6:
[----:B------:R-:W0:Y:S01]  /*1020*/  LDCU.64 UR4, c[0x0][0x388] ;  /* 0x00007100ff0477ac */ /* 0x000e220008000a00 */
[----:B------:R-:W1:Y:S01]  /*1030*/  F2I.TRUNC.NTZ R9, R9 ;  /* 0x0000000900097305 */ /* 0x000e62000020f100 */
[----:B0-----:R-:W-:-:S04]  /*1040*/  LEA R2, P0, R12, UR4, 0x2 ;  /* 0x000000040c027c11 */ /* 0x001fc8000f8010ff */
[----:B------:R-:W-:-:S05]  /*1050*/  LEA.HI.X R3, R12, UR5, R3, 0x2, P0 ;  /* 0x000000050c037c11 */ /* 0x000fca00080f1403 */
[----:B-1----:R-:W-:Y:S01]  /*1060*/  STG.E desc[UR10][R2.64], R9 ;  /* 0x0000000902007986 */ /* 0x002fe2000c10190a */
[----:B------:R-:W-:Y:S05]  /*1070*/  EXIT ;  /* 0x000000000000794d */ /* 0x000fea0003800000 */
.L_x_11:
        /* <DEDUP_REMOVED lines=16> */
.L_x_14:


//--------------------- .text._Z16squared_elem_addPiS_S_ii --------------------------
	.section	.text._Z16squared_elem_addPiS_S_ii,"ax",@progbits
	.align	128
        .global         _Z16squared_elem_addPiS_S_ii
        .type           _Z16squared_elem_addPiS_S_ii,@function
        .size           _Z16squared_elem_addPiS_S_ii,(.L_x_15 - _Z16squared_elem_addPiS_S_ii)
        .other          _Z16squared_elem_addPiS_S_ii,@"STO_CUDA_ENTRY STV_DEFAULT"
_Z16squared_elem_addPiS_S_ii:
.text._Z16squared_elem_addPiS_S_ii:
[----:B------:R-:W-:Y:S01]  /*0000*/  LDC R1, c[0x0][0x37c] ;  /* 0x0000df00ff017b82 */ /* 0x000fe20000000800 */
[----:B------:R-:W0:Y:S07]  /*0010*/  S2R R3, SR_TID.X ;  /* 0x0000000000037919 */ /* 0x000e2e0000002100 */
[----:B------:R-:W0:Y:S01]  /*0020*/  LDC R2, c[0x0][0x360] ;  /* 0x0000d800ff027b82 */ /* 0x000e220000000800 */
[----:B------:R-:W1:Y:S01]  /*0030*/  LDCU.64 UR6, c[0x0][0x398] ;  /* 0x00007300ff0677ac */ /* 0x000e620008000a00 */
[----:B------:R-:W2:Y:S06]  /*0040*/  S2R R0, SR_TID.Y ;  /* 0x0000000000007919 */ /* 0x000eac0000002200 */
[----:B------:R-:W0:Y:S08]  /*0050*/  S2UR UR4, SR_CTAID.X ;  /* 0x00000000000479c3 */ /* 0x000e300000002500 */
[----:B------:R-:W2:Y:S08]  /*0060*/  S2UR UR5, SR_CTAID.Y ;  /* 0x00000000000579c3 */ /* 0x000eb00000002600 */
[----:B------:R-:W2:Y:S01]  /*0070*/  LDC R5, c[0x0][0x364] ;  /* 0x0000d900ff057b82 */ /* 0x000ea20000000800 */
[----:B0-----:R-:W-:Y:S01]  /*0080*/  IMAD R2, R2, UR4, R3 ;  /* 0x0000000402027c24 */ /* 0x001fe2000f8e0203 */
[----:B-1----:R-:W-:Y:S01]  /*0090*/  USHF.R.S32.HI UR4, URZ, 0x1f, UR6 ;  /* 0x0000001fff047899 */ /* 0x002fe20008011406 */
[----:B------:R-:W-:-:S03]  /*00a0*/  IMAD.MOV.U32 R3, RZ, RZ, RZ ;  /* 0x000000ffff037224 */ /* 0x000fc600078e00ff */
[----:B------:R-:W-:Y:S01]  /*00b0*/  ISETP.GT.U32.AND P1, PT, R2, UR6, PT ;  /* 0x0000000602007c0c */ /* 0x000fe2000bf24070 */
[----:B--2---:R-:W-:-:S04]  /*00c0*/  IMAD R5, R5, UR5, R0 ;  /* 0x0000000505057c24 */ /* 0x004fc8000f8e0200 */
[C---:B------:R-:W-:Y:S01]  /*00d0*/  IMAD.WIDE.U32 R2, R5.reuse, UR6, R2 ;  /* 0x0000000605027c25 */ /* 0x040fe2000f8e0002 */
[----:B------:R-:W-:-:S03]  /*00e0*/  ISETP.GT.U32.AND P0, PT, R5, UR7, PT ;  /* 0x0000000705007c0c */ /* 0x000fc6000bf04070 */
[----:B------:R-:W-:Y:S01]  /*00f0*/  IMAD R7, R5, UR4, RZ ;  /* 0x0000000405077c24 */ /* 0x000fe2000f8e02ff */
[----:B------:R-:W-:-:S13]  /*0100*/  ISETP.GT.U32.OR.EX P0, PT, RZ, UR4, P0, P1 ;  /* 0x00000004ff007c0c */ /* 0x000fda0008704510 */
[----:B------:R-:W-:Y:S05]  /*0110*/  @P0 EXIT ;  /* 0x000000000000094d */ /* 0x000fea0003800000 */
[----:B------:R-:W0:Y:S01]  /*0120*/  LDCU.128 UR8, c[0x0][0x380] ;  /* 0x00007000ff0877ac */ /* 0x000e220008000c00 */
[----:B------:R-:W-:Y:S02]  /*0130*/  IMAD.IADD R7, R3, 0x1, R7 ;  /* 0x0000000103077824 */ /* 0x000fe400078e0207 */
[C---:B------:R-:W-:Y:S01]  /*0140*/  IMAD.SHL.U32 R6, R2.reuse, 0x4, RZ ;  /* 0x0000000402067824 */ /* 0x040fe200078e00ff */
[----:B------:R-:W1:Y:S02]  /*0150*/  LDCU.64 UR4, c[0x0][0x358] ;  /* 0x00006b00ff0477ac */ /* 0x000e640008000a00 */
[----:B------:R-:W-:Y:S01]  /*0160*/  SHF.L.U64.HI R7, R2, 0x2, R7 ;  /* 0x0000000202077819 */ /* 0x000fe20000010207 */
[----:B------:R-:W2:Y:S01]  /*0170*/  LDCU.64 UR6, c[0x0][0x390] ;  /* 0x00007200ff0677ac */ /* 0x000ea20008000a00 */
[C---:B0-----:R-:W-:Y:S02]  /*0180*/  IADD3 R2, P0, PT, R6.reuse, UR8, RZ ;  /* 0x0000000806027c10 */ /* 0x041fe4000ff1e0ff */
[----:B------:R-:W-:-:S02]  /*0190*/  IADD3 R4, P1, PT, R6, UR10, RZ ;  /* 0x0000000a06047c10 */ /* 0x000fc4000ff3e0ff */
[C---:B------:R-:W-:Y:S02]  /*01a0*/  IADD3.X R3, PT, PT, R7.reuse, UR9, RZ, P0, !PT ;  /* 0x0000000907037c10 */ /* 0x040fe400087fe4ff */
[----:B------:R-:W-:-:S03]  /*01b0*/  IADD3.X R5, PT, PT, R7, UR11, RZ, P1, !PT ;  /* 0x0000000b07057c10 */ /* 0x000fc60008ffe4ff */
[----:B-1----:R-:W3:Y:S04]  /*01c0*/  LDG.E R2, desc[UR4][R2.64] ;  /* 0x0000000402027981 */ /* 0x002ee8000c1e1900 */
[----:B------:R-:W4:Y:S01]  /*01d0*/  LDG.E R5, desc[UR4][R4.64] ;  /* 0x0000000404057981 */ /* 0x000f22000c1e1900 */
[----:B--2---:R-:W-:-:S04]  /*01e0*/  IADD3 R6, P0, PT, R6, UR6, RZ ;  /* 0x0000000606067c10 */ /* 0x004fc8000ff1e0ff */
[----:B------:R-:W-:Y:S01]  /*01f0*/  IADD3.X R7, PT, PT, R7, UR7, RZ, P0, !PT ;  /* 0x0000000707077c10 */ /* 0x000fe200087fe4ff */
[----:B---3--:R-:W-:-:S04]  /*0200*/  IMAD R0, R2, R2, RZ ;  /* 0x0000000202007224 */ /* 0x008fc800078e02ff */
[----:B----4-:R-:W-:-:S05]  /*0210*/  IMAD R9, R5, R5, R0 ;  /* 0x0000000505097224 */ /* 0x010fca00078e0200 */
[----:B------:R-:W-:Y:S01]  /*0220*/  STG.E desc[UR4][R6.64], R9 ;  /* 0x0000000906007986 */ /* 0x000fe2000c101904 */
[----:B------:R-:W-:Y:S05]  /*0230*/  EXIT ;  /* 0x000000000000794d */ /* 0x000fea0003800000 */
.L_x_12:
        /* <DEDUP_REMOVED lines=12> */
.L_x_15:


//--------------------- .nv.shared.reserved.0     --------------------------
	.section	.nv.shared.reserved.0,"aw",@nobits
	.weak		__nv_reservedSMEM_offset_0_alias
	.size		__nv_reservedSMEM_offset_0_alias, 0, 64
	.other		__nv_reservedSMEM_offset_0_alias,@"STO_CUDA_RESERVED_SHARED STV_DEFAULT"
__nv_reservedSMEM_offset_0_alias:
	.zero		0
	.zero		64


//--------------------- .nv.constant0._Z15horizontal_convPiS_iiPfi --------------------------
	.section	.nv.constant0._Z15horizontal_convPiS_iiPfi,"a",@progbits
	.sectionflags	@""
	.align	4
.nv.constant0._Z15horizontal_convPiS_iiPfi:
	.zero		932


//--------------------- .nv.constant0._Z13vertical_convPiS_iiPfi --------------------------
	.section	.nv.constant0._Z13vertical_convPiS_iiPfi,"a",@progbits
	.sectionflags	@""
	.align	4
.nv.constant0._Z13vertical_convPiS_iiPfi:
	.zero		932


//--------------------- .nv.constant0._Z16squared_elem_addPiS_S_ii --------------------------
	.section	.nv.constant0._Z16squared_elem_addPiS_S_ii,"a",@progbits
	.sectionflags	@""
	.align	4
.nv.constant0._Z16squared_elem_addPiS_S_ii:
	.zero		928


//--------------------- SYMBOLS --------------------------

	.type		.nv.reservedSmem.offset0,@object
	.size		.nv.reservedSmem.offset0,0x4
